//
// Generated by NVIDIA NVVM Compiler
//
// Compiler Build ID: CL-36424714
// Cuda compilation tools, release 13.0, V13.0.88
// Based on NVVM 20.0.0
//

.version 9.0
.target sm_100
.address_size 64

	// .globl	_Z20matrixMulTraditionalPfS_S_i
// _ZZ14matrixMulTiledPfS_S_iE5tileA has been demoted
// _ZZ14matrixMulTiledPfS_S_iE5tileB has been demoted

.visible .entry _Z20matrixMulTraditionalPfS_S_i(
	.param .u64 .ptr .align 1 _Z20matrixMulTraditionalPfS_S_i_param_0,
	.param .u64 .ptr .align 1 _Z20matrixMulTraditionalPfS_S_i_param_1,
	.param .u64 .ptr .align 1 _Z20matrixMulTraditionalPfS_S_i_param_2,
	.param .u32 _Z20matrixMulTraditionalPfS_S_i_param_3
)
{
	.reg .pred 	%p<10>;
	.reg .b32 	%r<40>;
	.reg .b32 	%f<67>;
	.reg .b64 	%rd<67>;

	ld.param.u64 	%rd14, [_Z20matrixMulTraditionalPfS_S_i_param_0];
	ld.param.u64 	%rd15, [_Z20matrixMulTraditionalPfS_S_i_param_1];
	ld.param.u32 	%r18, [_Z20matrixMulTraditionalPfS_S_i_param_3];
	cvta.to.global.u64 	%rd1, %rd15;
	cvta.to.global.u64 	%rd2, %rd14;
	mov.u32 	%r19, %ctaid.y;
	mov.u32 	%r20, %ntid.y;
	mov.u32 	%r21, %tid.y;
	mad.lo.s32 	%r1, %r19, %r20, %r21;
	mov.u32 	%r22, %ctaid.x;
	mov.u32 	%r23, %ntid.x;
	mov.u32 	%r24, %tid.x;
	mad.lo.s32 	%r2, %r22, %r23, %r24;
	max.s32 	%r25, %r1, %r2;
	setp.ge.s32 	%p1, %r25, %r18;
	@%p1 bra 	$L__BB0_13;
	mul.lo.s32 	%r3, %r18, %r1;
	and.b32  	%r4, %r18, 7;
	setp.lt.u32 	%p2, %r18, 8;
	mov.f32 	%f66, 0f00000000;
	mov.b32 	%r38, 0;
	@%p2 bra 	$L__BB0_4;
	and.b32  	%r38, %r18, 2147483640;
	neg.s32 	%r36, %r38;
	mul.wide.s32 	%rd16, %r18, 4;
	add.s64 	%rd3, %rd1, %rd16;
	shl.b32 	%r7, %r18, 3;
	mul.wide.s32 	%rd17, %r18, 8;
	add.s64 	%rd4, %rd1, %rd17;
	mul.wide.s32 	%rd18, %r18, 12;
	add.s64 	%rd5, %rd1, %rd18;
	mul.wide.s32 	%rd19, %r18, 16;
	add.s64 	%rd6, %rd1, %rd19;
	mul.wide.s32 	%rd20, %r18, 20;
	add.s64 	%rd7, %rd1, %rd20;
	mul.wide.s32 	%rd21, %r18, 24;
	add.s64 	%rd8, %rd1, %rd21;
	mul.wide.s32 	%rd22, %r18, 28;
	add.s64 	%rd9, %rd1, %rd22;
	mul.wide.u32 	%rd23, %r3, 4;
	add.s64 	%rd24, %rd23, %rd2;
	add.s64 	%rd66, %rd24, 16;
	mov.f32 	%f66, 0f00000000;
	mov.u32 	%r35, %r2;
$L__BB0_3:
	.pragma "nounroll";
	mul.wide.s32 	%rd25, %r35, 4;
	add.s64 	%rd26, %rd3, %rd25;
	add.s64 	%rd27, %rd4, %rd25;
	add.s64 	%rd28, %rd5, %rd25;
	add.s64 	%rd29, %rd6, %rd25;
	add.s64 	%rd30, %rd7, %rd25;
	add.s64 	%rd31, %rd8, %rd25;
	add.s64 	%rd32, %rd9, %rd25;
	add.s64 	%rd33, %rd1, %rd25;
	ld.global.f32 	%f16, [%rd66+-16];
	ld.global.f32 	%f17, [%rd33];
	fma.rn.f32 	%f18, %f16, %f17, %f66;
	ld.global.f32 	%f19, [%rd66+-12];
	ld.global.f32 	%f20, [%rd26];
	fma.rn.f32 	%f21, %f19, %f20, %f18;
	ld.global.f32 	%f22, [%rd66+-8];
	ld.global.f32 	%f23, [%rd27];
	fma.rn.f32 	%f24, %f22, %f23, %f21;
	ld.global.f32 	%f25, [%rd66+-4];
	ld.global.f32 	%f26, [%rd28];
	fma.rn.f32 	%f27, %f25, %f26, %f24;
	ld.global.f32 	%f28, [%rd66];
	ld.global.f32 	%f29, [%rd29];
	fma.rn.f32 	%f30, %f28, %f29, %f27;
	ld.global.f32 	%f31, [%rd66+4];
	ld.global.f32 	%f32, [%rd30];
	fma.rn.f32 	%f33, %f31, %f32, %f30;
	ld.global.f32 	%f34, [%rd66+8];
	ld.global.f32 	%f35, [%rd31];
	fma.rn.f32 	%f36, %f34, %f35, %f33;
	ld.global.f32 	%f37, [%rd66+12];
	ld.global.f32 	%f38, [%rd32];
	fma.rn.f32 	%f66, %f37, %f38, %f36;
	add.s32 	%r36, %r36, 8;
	add.s32 	%r35, %r35, %r7;
	add.s64 	%rd66, %rd66, 32;
	setp.ne.s32 	%p3, %r36, 0;
	@%p3 bra 	$L__BB0_3;
$L__BB0_4:
	setp.eq.s32 	%p4, %r4, 0;
	@%p4 bra 	$L__BB0_12;
	and.b32  	%r13, %r18, 3;
	setp.lt.u32 	%p5, %r4, 4;
	@%p5 bra 	$L__BB0_7;
	add.s32 	%r27, %r38, %r3;
	mul.wide.u32 	%rd34, %r27, 4;
	add.s64 	%rd35, %rd2, %rd34;
	ld.global.f32 	%f40, [%rd35];
	mad.lo.s32 	%r28, %r38, %r18, %r2;
	mul.wide.s32 	%rd36, %r28, 4;
	add.s64 	%rd37, %rd1, %rd36;
	ld.global.f32 	%f41, [%rd37];
	fma.rn.f32 	%f42, %f40, %f41, %f66;
	cvt.u64.u32 	%rd38, %r3;
	cvt.u64.u32 	%rd39, %r38;
	add.s64 	%rd40, %rd39, %rd38;
	shl.b64 	%rd41, %rd40, 2;
	add.s64 	%rd42, %rd2, %rd41;
	ld.global.f32 	%f43, [%rd42+4];
	mul.wide.s32 	%rd43, %r18, 4;
	add.s64 	%rd44, %rd37, %rd43;
	ld.global.f32 	%f44, [%rd44];
	fma.rn.f32 	%f45, %f43, %f44, %f42;
	ld.global.f32 	%f46, [%rd42+8];
	add.s64 	%rd45, %rd44, %rd43;
	ld.global.f32 	%f47, [%rd45];
	fma.rn.f32 	%f48, %f46, %f47, %f45;
	ld.global.f32 	%f49, [%rd42+12];
	add.s64 	%rd46, %rd45, %rd43;
	ld.global.f32 	%f50, [%rd46];
	fma.rn.f32 	%f66, %f49, %f50, %f48;
	add.s32 	%r38, %r38, 4;
$L__BB0_7:
	setp.eq.s32 	%p6, %r13, 0;
	@%p6 bra 	$L__BB0_12;
	setp.eq.s32 	%p7, %r13, 1;
	@%p7 bra 	$L__BB0_10;
	add.s32 	%r29, %r38, %r3;
	mul.wide.u32 	%rd47, %r29, 4;
	add.s64 	%rd48, %rd2, %rd47;
	ld.global.f32 	%f52, [%rd48];
	mad.lo.s32 	%r30, %r38, %r18, %r2;
	mul.wide.s32 	%rd49, %r30, 4;
	add.s64 	%rd50, %rd1, %rd49;
	ld.global.f32 	%f53, [%rd50];
	fma.rn.f32 	%f54, %f52, %f53, %f66;
	cvt.u64.u32 	%rd51, %r3;
	cvt.u64.u32 	%rd52, %r38;
	add.s64 	%rd53, %rd52, %rd51;
	shl.b64 	%rd54, %rd53, 2;
	add.s64 	%rd55, %rd2, %rd54;
	ld.global.f32 	%f55, [%rd55+4];
	mul.wide.s32 	%rd56, %r18, 4;
	add.s64 	%rd57, %rd50, %rd56;
	ld.global.f32 	%f56, [%rd57];
	fma.rn.f32 	%f66, %f55, %f56, %f54;
	add.s32 	%r38, %r38, 2;
$L__BB0_10:
	and.b32  	%r31, %r18, 1;
	setp.eq.b32 	%p8, %r31, 1;
	not.pred 	%p9, %p8;
	@%p9 bra 	$L__BB0_12;
	add.s32 	%r32, %r38, %r3;
	mul.wide.u32 	%rd58, %r32, 4;
	add.s64 	%rd59, %rd2, %rd58;
	ld.global.f32 	%f57, [%rd59];
	mad.lo.s32 	%r33, %r38, %r18, %r2;
	mul.wide.s32 	%rd60, %r33, 4;
	add.s64 	%rd61, %rd1, %rd60;
	ld.global.f32 	%f58, [%rd61];
	fma.rn.f32 	%f66, %f57, %f58, %f66;
$L__BB0_12:
	ld.param.u64 	%rd65, [_Z20matrixMulTraditionalPfS_S_i_param_2];
	add.s32 	%r34, %r3, %r2;
	cvta.to.global.u64 	%rd62, %rd65;
	mul.wide.s32 	%rd63, %r34, 4;
	add.s64 	%rd64, %rd62, %rd63;
	st.global.f32 	[%rd64], %f66;
$L__BB0_13:
	ret;

}
	// .globl	_Z14matrixMulTiledPfS_S_i
.visible .entry _Z14matrixMulTiledPfS_S_i(
	.param .u64 .ptr .align 1 _Z14matrixMulTiledPfS_S_i_param_0,
	.param .u64 .ptr .align 1 _Z14matrixMulTiledPfS_S_i_param_1,
	.param .u64 .ptr .align 1 _Z14matrixMulTiledPfS_S_i_param_2,
	.param .u32 _Z14matrixMulTiledPfS_S_i_param_3
)
{
	.reg .pred 	%p<8>;
	.reg .b32 	%r<101>;
	.reg .b32 	%f<368>;
	.reg .b64 	%rd<48>;
	// demoted variable
	.shared .align 4 .b8 _ZZ14matrixMulTiledPfS_S_iE5tileA[1024];
	// demoted variable
	.shared .align 4 .b8 _ZZ14matrixMulTiledPfS_S_iE5tileB[1024];
	ld.param.u32 	%r32, [_Z14matrixMulTiledPfS_S_i_param_3];
	mov.u32 	%r33, %ctaid.y;
	shl.b32 	%r34, %r33, 4;
	mov.u32 	%r1, %tid.y;
	add.s32 	%r2, %r34, %r1;
	mov.u32 	%r35, %ctaid.x;
	shl.b32 	%r3, %r35, 4;
	mov.u32 	%r4, %tid.x;
	add.s32 	%r5, %r3, %r4;
	shr.s32 	%r36, %r32, 31;
	shr.u32 	%r37, %r36, 28;
	add.s32 	%r38, %r32, %r37;
	shr.s32 	%r6, %r38, 4;
	setp.lt.s32 	%p1, %r32, 16;
	mov.f32 	%f367, 0f00000000;
	@%p1 bra 	$L__BB1_9;
	mad.lo.s32 	%r7, %r32, %r2, %r4;
	shl.b32 	%r40, %r1, 6;
	mov.u32 	%r41, _ZZ14matrixMulTiledPfS_S_iE5tileA;
	add.s32 	%r8, %r41, %r40;
	add.s32 	%r42, %r6, -1;
	setp.lt.u32 	%p2, %r42, 3;
	mov.f32 	%f367, 0f00000000;
	mov.b32 	%r100, 0;
	@%p2 bra 	$L__BB1_4;
	and.b32  	%r100, %r6, 134217724;
	neg.s32 	%r98, %r100;
	add.s32 	%r97, %r7, 32;
	add.s32 	%r44, %r1, 48;
	mad.lo.s32 	%r45, %r32, %r44, %r4;
	add.s32 	%r96, %r45, %r3;
	add.s32 	%r46, %r1, 32;
	mad.lo.s32 	%r47, %r32, %r46, %r4;
	add.s32 	%r95, %r47, %r3;
	add.s32 	%r48, %r1, 16;
	mad.lo.s32 	%r49, %r32, %r48, %r4;
	add.s32 	%r94, %r49, %r3;
	mad.lo.s32 	%r50, %r1, %r32, %r4;
	add.s32 	%r93, %r50, %r3;
	mov.f32 	%f367, 0f00000000;
$L__BB1_3:
	.pragma "nounroll";
	ld.param.u64 	%rd44, [_Z14matrixMulTiledPfS_S_i_param_1];
	ld.param.u64 	%rd41, [_Z14matrixMulTiledPfS_S_i_param_0];
	add.s32 	%r51, %r97, -32;
	cvta.to.global.u64 	%rd4, %rd41;
	mul.wide.u32 	%rd5, %r51, 4;
	add.s64 	%rd6, %rd4, %rd5;
	ld.global.f32 	%f14, [%rd6];
	shl.b32 	%r53, %r4, 2;
	add.s32 	%r54, %r8, %r53;
	st.shared.f32 	[%r54], %f14;
	cvta.to.global.u64 	%rd7, %rd44;
	mul.wide.u32 	%rd8, %r93, 4;
	add.s64 	%rd9, %rd7, %rd8;
	ld.global.f32 	%f15, [%rd9];
	mov.u32 	%r56, _ZZ14matrixMulTiledPfS_S_iE5tileB;
	add.s32 	%r57, %r56, %r53;
	add.s32 	%r58, %r57, %r40;
	st.shared.f32 	[%r58], %f15;
	bar.sync 	0;
	ld.shared.f32 	%f16, [%r8];
	ld.shared.f32 	%f17, [%r57];
	fma.rn.f32 	%f18, %f16, %f17, %f367;
	ld.shared.f32 	%f19, [%r8+4];
	ld.shared.f32 	%f20, [%r57+64];
	fma.rn.f32 	%f21, %f19, %f20, %f18;
	ld.shared.f32 	%f22, [%r8+8];
	ld.shared.f32 	%f23, [%r57+128];
	fma.rn.f32 	%f24, %f22, %f23, %f21;
	ld.shared.f32 	%f25, [%r8+12];
	ld.shared.f32 	%f26, [%r57+192];
	fma.rn.f32 	%f27, %f25, %f26, %f24;
	ld.shared.f32 	%f28, [%r8+16];
	ld.shared.f32 	%f29, [%r57+256];
	fma.rn.f32 	%f30, %f28, %f29, %f27;
	ld.shared.f32 	%f31, [%r8+20];
	ld.shared.f32 	%f32, [%r57+320];
	fma.rn.f32 	%f33, %f31, %f32, %f30;
	ld.shared.f32 	%f34, [%r8+24];
	ld.shared.f32 	%f35, [%r57+384];
	fma.rn.f32 	%f36, %f34, %f35, %f33;
	ld.shared.f32 	%f37, [%r8+28];
	ld.shared.f32 	%f38, [%r57+448];
	fma.rn.f32 	%f39, %f37, %f38, %f36;
	ld.shared.f32 	%f40, [%r8+32];
	ld.shared.f32 	%f41, [%r57+512];
	fma.rn.f32 	%f42, %f40, %f41, %f39;
	ld.shared.f32 	%f43, [%r8+36];
	ld.shared.f32 	%f44, [%r57+576];
	fma.rn.f32 	%f45, %f43, %f44, %f42;
	ld.shared.f32 	%f46, [%r8+40];
	ld.shared.f32 	%f47, [%r57+640];
	fma.rn.f32 	%f48, %f46, %f47, %f45;
	ld.shared.f32 	%f49, [%r8+44];
	ld.shared.f32 	%f50, [%r57+704];
	fma.rn.f32 	%f51, %f49, %f50, %f48;
	ld.shared.f32 	%f52, [%r8+48];
	ld.shared.f32 	%f53, [%r57+768];
	fma.rn.f32 	%f54, %f52, %f53, %f51;
	ld.shared.f32 	%f55, [%r8+52];
	ld.shared.f32 	%f56, [%r57+832];
	fma.rn.f32 	%f57, %f55, %f56, %f54;
	ld.shared.f32 	%f58, [%r8+56];
	ld.shared.f32 	%f59, [%r57+896];
	fma.rn.f32 	%f60, %f58, %f59, %f57;
	ld.shared.f32 	%f61, [%r8+60];
	ld.shared.f32 	%f62, [%r57+960];
	fma.rn.f32 	%f63, %f61, %f62, %f60;
	bar.sync 	0;
	add.s32 	%r59, %r97, -16;
	mul.wide.u32 	%rd10, %r59, 4;
	add.s64 	%rd11, %rd4, %rd10;
	ld.global.f32 	%f64, [%rd11];
	st.shared.f32 	[%r54], %f64;
	mul.wide.u32 	%rd12, %r94, 4;
	add.s64 	%rd13, %rd7, %rd12;
	ld.global.f32 	%f65, [%rd13];
	st.shared.f32 	[%r58], %f65;
	bar.sync 	0;
	ld.shared.f32 	%f66, [%r8];
	ld.shared.f32 	%f67, [%r57];
	fma.rn.f32 	%f68, %f66, %f67, %f63;
	ld.shared.f32 	%f69, [%r8+4];
	ld.shared.f32 	%f70, [%r57+64];
	fma.rn.f32 	%f71, %f69, %f70, %f68;
	ld.shared.f32 	%f72, [%r8+8];
	ld.shared.f32 	%f73, [%r57+128];
	fma.rn.f32 	%f74, %f72, %f73, %f71;
	ld.shared.f32 	%f75, [%r8+12];
	ld.shared.f32 	%f76, [%r57+192];
	fma.rn.f32 	%f77, %f75, %f76, %f74;
	ld.shared.f32 	%f78, [%r8+16];
	ld.shared.f32 	%f79, [%r57+256];
	fma.rn.f32 	%f80, %f78, %f79, %f77;
	ld.shared.f32 	%f81, [%r8+20];
	ld.shared.f32 	%f82, [%r57+320];
	fma.rn.f32 	%f83, %f81, %f82, %f80;
	ld.shared.f32 	%f84, [%r8+24];
	ld.shared.f32 	%f85, [%r57+384];
	fma.rn.f32 	%f86, %f84, %f85, %f83;
	ld.shared.f32 	%f87, [%r8+28];
	ld.shared.f32 	%f88, [%r57+448];
	fma.rn.f32 	%f89, %f87, %f88, %f86;
	ld.shared.f32 	%f90, [%r8+32];
	ld.shared.f32 	%f91, [%r57+512];
	fma.rn.f32 	%f92, %f90, %f91, %f89;
	ld.shared.f32 	%f93, [%r8+36];
	ld.shared.f32 	%f94, [%r57+576];
	fma.rn.f32 	%f95, %f93, %f94, %f92;
	ld.shared.f32 	%f96, [%r8+40];
	ld.shared.f32 	%f97, [%r57+640];
	fma.rn.f32 	%f98, %f96, %f97, %f95;
	ld.shared.f32 	%f99, [%r8+44];
	ld.shared.f32 	%f100, [%r57+704];
	fma.rn.f32 	%f101, %f99, %f100, %f98;
	ld.shared.f32 	%f102, [%r8+48];
	ld.shared.f32 	%f103, [%r57+768];
	fma.rn.f32 	%f104, %f102, %f103, %f101;
	ld.shared.f32 	%f105, [%r8+52];
	ld.shared.f32 	%f106, [%r57+832];
	fma.rn.f32 	%f107, %f105, %f106, %f104;
	ld.shared.f32 	%f108, [%r8+56];
	ld.shared.f32 	%f109, [%r57+896];
	fma.rn.f32 	%f110, %f108, %f109, %f107;
	ld.shared.f32 	%f111, [%r8+60];
	ld.shared.f32 	%f112, [%r57+960];
	fma.rn.f32 	%f113, %f111, %f112, %f110;
	bar.sync 	0;
	add.s32 	%r60, %r97, 16;
	mul.wide.u32 	%rd14, %r97, 4;
	add.s64 	%rd15, %rd4, %rd14;
	ld.global.f32 	%f114, [%rd15];
	st.shared.f32 	[%r54], %f114;
	mul.wide.u32 	%rd16, %r95, 4;
	add.s64 	%rd17, %rd7, %rd16;
	ld.global.f32 	%f115, [%rd17];
	st.shared.f32 	[%r58], %f115;
	bar.sync 	0;
	ld.shared.f32 	%f116, [%r8];
	ld.shared.f32 	%f117, [%r57];
	fma.rn.f32 	%f118, %f116, %f117, %f113;
	ld.shared.f32 	%f119, [%r8+4];
	ld.shared.f32 	%f120, [%r57+64];
	fma.rn.f32 	%f121, %f119, %f120, %f118;
	ld.shared.f32 	%f122, [%r8+8];
	ld.shared.f32 	%f123, [%r57+128];
	fma.rn.f32 	%f124, %f122, %f123, %f121;
	ld.shared.f32 	%f125, [%r8+12];
	ld.shared.f32 	%f126, [%r57+192];
	fma.rn.f32 	%f127, %f125, %f126, %f124;
	ld.shared.f32 	%f128, [%r8+16];
	ld.shared.f32 	%f129, [%r57+256];
	fma.rn.f32 	%f130, %f128, %f129, %f127;
	ld.shared.f32 	%f131, [%r8+20];
	ld.shared.f32 	%f132, [%r57+320];
	fma.rn.f32 	%f133, %f131, %f132, %f130;
	ld.shared.f32 	%f134, [%r8+24];
	ld.shared.f32 	%f135, [%r57+384];
	fma.rn.f32 	%f136, %f134, %f135, %f133;
	ld.shared.f32 	%f137, [%r8+28];
	ld.shared.f32 	%f138, [%r57+448];
	fma.rn.f32 	%f139, %f137, %f138, %f136;
	ld.shared.f32 	%f140, [%r8+32];
	ld.shared.f32 	%f141, [%r57+512];
	fma.rn.f32 	%f142, %f140, %f141, %f139;
	ld.shared.f32 	%f143, [%r8+36];
	ld.shared.f32 	%f144, [%r57+576];
	fma.rn.f32 	%f145, %f143, %f144, %f142;
	ld.shared.f32 	%f146, [%r8+40];
	ld.shared.f32 	%f147, [%r57+640];
	fma.rn.f32 	%f148, %f146, %f147, %f145;
	ld.shared.f32 	%f149, [%r8+44];
	ld.shared.f32 	%f150, [%r57+704];
	fma.rn.f32 	%f151, %f149, %f150, %f148;
	ld.shared.f32 	%f152, [%r8+48];
	ld.shared.f32 	%f153, [%r57+768];
	fma.rn.f32 	%f154, %f152, %f153, %f151;
	ld.shared.f32 	%f155, [%r8+52];
	ld.shared.f32 	%f156, [%r57+832];
	fma.rn.f32 	%f157, %f155, %f156, %f154;
	ld.shared.f32 	%f158, [%r8+56];
	ld.shared.f32 	%f159, [%r57+896];
	fma.rn.f32 	%f160, %f158, %f159, %f157;
	ld.shared.f32 	%f161, [%r8+60];
	ld.shared.f32 	%f162, [%r57+960];
	fma.rn.f32 	%f163, %f161, %f162, %f160;
	bar.sync 	0;
	mul.wide.u32 	%rd18, %r60, 4;
	add.s64 	%rd19, %rd4, %rd18;
	ld.global.f32 	%f164, [%rd19];
	st.shared.f32 	[%r54], %f164;
	mul.wide.u32 	%rd20, %r96, 4;
	add.s64 	%rd21, %rd7, %rd20;
	ld.global.f32 	%f165, [%rd21];
	st.shared.f32 	[%r58], %f165;
	bar.sync 	0;
	ld.shared.f32 	%f166, [%r8];
	ld.shared.f32 	%f167, [%r57];
	fma.rn.f32 	%f168, %f166, %f167, %f163;
	ld.shared.f32 	%f169, [%r8+4];
	ld.shared.f32 	%f170, [%r57+64];
	fma.rn.f32 	%f171, %f169, %f170, %f168;
	ld.shared.f32 	%f172, [%r8+8];
	ld.shared.f32 	%f173, [%r57+128];
	fma.rn.f32 	%f174, %f172, %f173, %f171;
	ld.shared.f32 	%f175, [%r8+12];
	ld.shared.f32 	%f176, [%r57+192];
	fma.rn.f32 	%f177, %f175, %f176, %f174;
	ld.shared.f32 	%f178, [%r8+16];
	ld.shared.f32 	%f179, [%r57+256];
	fma.rn.f32 	%f180, %f178, %f179, %f177;
	ld.shared.f32 	%f181, [%r8+20];
	ld.shared.f32 	%f182, [%r57+320];
	fma.rn.f32 	%f183, %f181, %f182, %f180;
	ld.shared.f32 	%f184, [%r8+24];
	ld.shared.f32 	%f185, [%r57+384];
	fma.rn.f32 	%f186, %f184, %f185, %f183;
	ld.shared.f32 	%f187, [%r8+28];
	ld.shared.f32 	%f188, [%r57+448];
	fma.rn.f32 	%f189, %f187, %f188, %f186;
	ld.shared.f32 	%f190, [%r8+32];
	ld.shared.f32 	%f191, [%r57+512];
	fma.rn.f32 	%f192, %f190, %f191, %f189;
	ld.shared.f32 	%f193, [%r8+36];
	ld.shared.f32 	%f194, [%r57+576];
	fma.rn.f32 	%f195, %f193, %f194, %f192;
	ld.shared.f32 	%f196, [%r8+40];
	ld.shared.f32 	%f197, [%r57+640];
	fma.rn.f32 	%f198, %f196, %f197, %f195;
	ld.shared.f32 	%f199, [%r8+44];
	ld.shared.f32 	%f200, [%r57+704];
	fma.rn.f32 	%f201, %f199, %f200, %f198;
	ld.shared.f32 	%f202, [%r8+48];
	ld.shared.f32 	%f203, [%r57+768];
	fma.rn.f32 	%f204, %f202, %f203, %f201;
	ld.shared.f32 	%f205, [%r8+52];
	ld.shared.f32 	%f206, [%r57+832];
	fma.rn.f32 	%f207, %f205, %f206, %f204;
	ld.shared.f32 	%f208, [%r8+56];
	ld.shared.f32 	%f209, [%r57+896];
	fma.rn.f32 	%f210, %f208, %f209, %f207;
	ld.shared.f32 	%f211, [%r8+60];
	ld.shared.f32 	%f212, [%r57+960];
	fma.rn.f32 	%f367, %f211, %f212, %f210;
	bar.sync 	0;
	add.s32 	%r98, %r98, 4;
	add.s32 	%r97, %r97, 64;
	shl.b32 	%r61, %r32, 6;
	add.s32 	%r96, %r96, %r61;
	add.s32 	%r95, %r95, %r61;
	add.s32 	%r94, %r94, %r61;
	add.s32 	%r93, %r93, %r61;
	setp.ne.s32 	%p3, %r98, 0;
	@%p3 bra 	$L__BB1_3;
$L__BB1_4:
	and.b32  	%r29, %r6, 3;
	setp.eq.s32 	%p4, %r29, 0;
	@%p4 bra 	$L__BB1_9;
	setp.eq.s32 	%p5, %r29, 1;
	@%p5 bra 	$L__BB1_7;
	ld.param.u64 	%rd45, [_Z14matrixMulTiledPfS_S_i_param_1];
	ld.param.u64 	%rd42, [_Z14matrixMulTiledPfS_S_i_param_0];
	shl.b32 	%r62, %r100, 4;
	add.s32 	%r63, %r7, %r62;
	cvta.to.global.u64 	%rd22, %rd42;
	mul.wide.u32 	%rd23, %r63, 4;
	add.s64 	%rd24, %rd22, %rd23;
	ld.global.f32 	%f214, [%rd24];
	shl.b32 	%r65, %r4, 2;
	add.s32 	%r66, %r8, %r65;
	st.shared.f32 	[%r66], %f214;
	add.s32 	%r67, %r62, %r1;
	mad.lo.s32 	%r68, %r67, %r32, %r5;
	cvta.to.global.u64 	%rd25, %rd45;
	mul.wide.u32 	%rd26, %r68, 4;
	add.s64 	%rd27, %rd25, %rd26;
	ld.global.f32 	%f215, [%rd27];
	mov.u32 	%r70, _ZZ14matrixMulTiledPfS_S_iE5tileB;
	add.s32 	%r71, %r70, %r65;
	add.s32 	%r72, %r71, %r40;
	st.shared.f32 	[%r72], %f215;
	bar.sync 	0;
	ld.shared.f32 	%f216, [%r8];
	ld.shared.f32 	%f217, [%r71];
	fma.rn.f32 	%f218, %f216, %f217, %f367;
	ld.shared.f32 	%f219, [%r8+4];
	ld.shared.f32 	%f220, [%r71+64];
	fma.rn.f32 	%f221, %f219, %f220, %f218;
	ld.shared.f32 	%f222, [%r8+8];
	ld.shared.f32 	%f223, [%r71+128];
	fma.rn.f32 	%f224, %f222, %f223, %f221;
	ld.shared.f32 	%f225, [%r8+12];
	ld.shared.f32 	%f226, [%r71+192];
	fma.rn.f32 	%f227, %f225, %f226, %f224;
	ld.shared.f32 	%f228, [%r8+16];
	ld.shared.f32 	%f229, [%r71+256];
	fma.rn.f32 	%f230, %f228, %f229, %f227;
	ld.shared.f32 	%f231, [%r8+20];
	ld.shared.f32 	%f232, [%r71+320];
	fma.rn.f32 	%f233, %f231, %f232, %f230;
	ld.shared.f32 	%f234, [%r8+24];
	ld.shared.f32 	%f235, [%r71+384];
	fma.rn.f32 	%f236, %f234, %f235, %f233;
	ld.shared.f32 	%f237, [%r8+28];
	ld.shared.f32 	%f238, [%r71+448];
	fma.rn.f32 	%f239, %f237, %f238, %f236;
	ld.shared.f32 	%f240, [%r8+32];
	ld.shared.f32 	%f241, [%r71+512];
	fma.rn.f32 	%f242, %f240, %f241, %f239;
	ld.shared.f32 	%f243, [%r8+36];
	ld.shared.f32 	%f244, [%r71+576];
	fma.rn.f32 	%f245, %f243, %f244, %f242;
	ld.shared.f32 	%f246, [%r8+40];
	ld.shared.f32 	%f247, [%r71+640];
	fma.rn.f32 	%f248, %f246, %f247, %f245;
	ld.shared.f32 	%f249, [%r8+44];
	ld.shared.f32 	%f250, [%r71+704];
	fma.rn.f32 	%f251, %f249, %f250, %f248;
	ld.shared.f32 	%f252, [%r8+48];
	ld.shared.f32 	%f253, [%r71+768];
	fma.rn.f32 	%f254, %f252, %f253, %f251;
	ld.shared.f32 	%f255, [%r8+52];
	ld.shared.f32 	%f256, [%r71+832];
	fma.rn.f32 	%f257, %f255, %f256, %f254;
	ld.shared.f32 	%f258, [%r8+56];
	ld.shared.f32 	%f259, [%r71+896];
	fma.rn.f32 	%f260, %f258, %f259, %f257;
	ld.shared.f32 	%f261, [%r8+60];
	ld.shared.f32 	%f262, [%r71+960];
	fma.rn.f32 	%f263, %f261, %f262, %f260;
	bar.sync 	0;
	add.s32 	%r73, %r63, 16;
	mul.wide.u32 	%rd28, %r73, 4;
	add.s64 	%rd29, %rd22, %rd28;
	ld.global.f32 	%f264, [%rd29];
	st.shared.f32 	[%r66], %f264;
	add.s32 	%r74, %r67, 16;
	mad.lo.s32 	%r75, %r74, %r32, %r5;
	mul.wide.u32 	%rd30, %r75, 4;
	add.s64 	%rd31, %rd25, %rd30;
	ld.global.f32 	%f265, [%rd31];
	st.shared.f32 	[%r72], %f265;
	bar.sync 	0;
	ld.shared.f32 	%f266, [%r8];
	ld.shared.f32 	%f267, [%r71];
	fma.rn.f32 	%f268, %f266, %f267, %f263;
	ld.shared.f32 	%f269, [%r8+4];
	ld.shared.f32 	%f270, [%r71+64];
	fma.rn.f32 	%f271, %f269, %f270, %f268;
	ld.shared.f32 	%f272, [%r8+8];
	ld.shared.f32 	%f273, [%r71+128];
	fma.rn.f32 	%f274, %f272, %f273, %f271;
	ld.shared.f32 	%f275, [%r8+12];
	ld.shared.f32 	%f276, [%r71+192];
	fma.rn.f32 	%f277, %f275, %f276, %f274;
	ld.shared.f32 	%f278, [%r8+16];
	ld.shared.f32 	%f279, [%r71+256];
	fma.rn.f32 	%f280, %f278, %f279, %f277;
	ld.shared.f32 	%f281, [%r8+20];
	ld.shared.f32 	%f282, [%r71+320];
	fma.rn.f32 	%f283, %f281, %f282, %f280;
	ld.shared.f32 	%f284, [%r8+24];
	ld.shared.f32 	%f285, [%r71+384];
	fma.rn.f32 	%f286, %f284, %f285, %f283;
	ld.shared.f32 	%f287, [%r8+28];
	ld.shared.f32 	%f288, [%r71+448];
	fma.rn.f32 	%f289, %f287, %f288, %f286;
	ld.shared.f32 	%f290, [%r8+32];
	ld.shared.f32 	%f291, [%r71+512];
	fma.rn.f32 	%f292, %f290, %f291, %f289;
	ld.shared.f32 	%f293, [%r8+36];
	ld.shared.f32 	%f294, [%r71+576];
	fma.rn.f32 	%f295, %f293, %f294, %f292;
	ld.shared.f32 	%f296, [%r8+40];
	ld.shared.f32 	%f297, [%r71+640];
	fma.rn.f32 	%f298, %f296, %f297, %f295;
	ld.shared.f32 	%f299, [%r8+44];
	ld.shared.f32 	%f300, [%r71+704];
	fma.rn.f32 	%f301, %f299, %f300, %f298;
	ld.shared.f32 	%f302, [%r8+48];
	ld.shared.f32 	%f303, [%r71+768];
	fma.rn.f32 	%f304, %f302, %f303, %f301;
	ld.shared.f32 	%f305, [%r8+52];
	ld.shared.f32 	%f306, [%r71+832];
	fma.rn.f32 	%f307, %f305, %f306, %f304;
	ld.shared.f32 	%f308, [%r8+56];
	ld.shared.f32 	%f309, [%r71+896];
	fma.rn.f32 	%f310, %f308, %f309, %f307;
	ld.shared.f32 	%f311, [%r8+60];
	ld.shared.f32 	%f312, [%r71+960];
	fma.rn.f32 	%f367, %f311, %f312, %f310;
	bar.sync 	0;
	add.s32 	%r100, %r100, 2;
$L__BB1_7:
	and.b32  	%r76, %r6, 1;
	setp.eq.b32 	%p6, %r76, 1;
	not.pred 	%p7, %p6;
	@%p7 bra 	$L__BB1_9;
	ld.param.u64 	%rd46, [_Z14matrixMulTiledPfS_S_i_param_1];
	ld.param.u64 	%rd43, [_Z14matrixMulTiledPfS_S_i_param_0];
	shl.b32 	%r77, %r100, 4;
	add.s32 	%r78, %r7, %r77;
	cvta.to.global.u64 	%rd32, %rd43;
	mul.wide.u32 	%rd33, %r78, 4;
	add.s64 	%rd34, %rd32, %rd33;
	ld.global.f32 	%f313, [%rd34];
	shl.b32 	%r80, %r4, 2;
	add.s32 	%r81, %r8, %r80;
	st.shared.f32 	[%r81], %f313;
	add.s32 	%r82, %r77, %r1;
	mad.lo.s32 	%r83, %r82, %r32, %r5;
	cvta.to.global.u64 	%rd35, %rd46;
	mul.wide.u32 	%rd36, %r83, 4;
	add.s64 	%rd37, %rd35, %rd36;
	ld.global.f32 	%f314, [%rd37];
	mov.u32 	%r85, _ZZ14matrixMulTiledPfS_S_iE5tileB;
	add.s32 	%r86, %r85, %r80;
	add.s32 	%r87, %r86, %r40;
	st.shared.f32 	[%r87], %f314;
	bar.sync 	0;
	ld.shared.f32 	%f315, [%r8];
	ld.shared.f32 	%f316, [%r86];
	fma.rn.f32 	%f317, %f315, %f316, %f367;
	ld.shared.f32 	%f318, [%r8+4];
	ld.shared.f32 	%f319, [%r86+64];
	fma.rn.f32 	%f320, %f318, %f319, %f317;
	ld.shared.f32 	%f321, [%r8+8];
	ld.shared.f32 	%f322, [%r86+128];
	fma.rn.f32 	%f323, %f321, %f322, %f320;
	ld.shared.f32 	%f324, [%r8+12];
	ld.shared.f32 	%f325, [%r86+192];
	fma.rn.f32 	%f326, %f324, %f325, %f323;
	ld.shared.f32 	%f327, [%r8+16];
	ld.shared.f32 	%f328, [%r86+256];
	fma.rn.f32 	%f329, %f327, %f328, %f326;
	ld.shared.f32 	%f330, [%r8+20];
	ld.shared.f32 	%f331, [%r86+320];
	fma.rn.f32 	%f332, %f330, %f331, %f329;
	ld.shared.f32 	%f333, [%r8+24];
	ld.shared.f32 	%f334, [%r86+384];
	fma.rn.f32 	%f335, %f333, %f334, %f332;
	ld.shared.f32 	%f336, [%r8+28];
	ld.shared.f32 	%f337, [%r86+448];
	fma.rn.f32 	%f338, %f336, %f337, %f335;
	ld.shared.f32 	%f339, [%r8+32];
	ld.shared.f32 	%f340, [%r86+512];
	fma.rn.f32 	%f341, %f339, %f340, %f338;
	ld.shared.f32 	%f342, [%r8+36];
	ld.shared.f32 	%f343, [%r86+576];
	fma.rn.f32 	%f344, %f342, %f343, %f341;
	ld.shared.f32 	%f345, [%r8+40];
	ld.shared.f32 	%f346, [%r86+640];
	fma.rn.f32 	%f347, %f345, %f346, %f344;
	ld.shared.f32 	%f348, [%r8+44];
	ld.shared.f32 	%f349, [%r86+704];
	fma.rn.f32 	%f350, %f348, %f349, %f347;
	ld.shared.f32 	%f351, [%r8+48];
	ld.shared.f32 	%f352, [%r86+768];
	fma.rn.f32 	%f353, %f351, %f352, %f350;
	ld.shared.f32 	%f354, [%r8+52];
	ld.shared.f32 	%f355, [%r86+832];
	fma.rn.f32 	%f356, %f354, %f355, %f353;
	ld.shared.f32 	%f357, [%r8+56];
	ld.shared.f32 	%f358, [%r86+896];
	fma.rn.f32 	%f359, %f357, %f358, %f356;
	ld.shared.f32 	%f360, [%r8+60];
	ld.shared.f32 	%f361, [%r86+960];
	fma.rn.f32 	%f367, %f360, %f361, %f359;
	bar.sync 	0;
$L__BB1_9:
	ld.param.u64 	%rd47, [_Z14matrixMulTiledPfS_S_i_param_2];
	cvta.to.global.u64 	%rd38, %rd47;
	mad.lo.s32 	%r92, %r32, %r2, %r5;
	mul.wide.s32 	%rd39, %r92, 4;
	add.s64 	%rd40, %rd38, %rd39;
	st.global.f32 	[%rd40], %f367;
	ret;

}


// ===== COMPILED SASS (sm_100) =====

	.target	sm_100

	.elftype	@"ET_EXEC"


//--------------------- .note.nv.tkinfo           --------------------------
	.section	.note.nv.tkinfo,"",@"SHT_NOTE"
	.sectionflags	@"SHF_NOTE_NV_TKINFO"
	.tkinfo
        /*0018*/ 	.word	0x00000002
        /*0030*/ 	.string	""
        /*0030*/ 	.string	"ptxas"
        /*0030*/ 	.string	"Cuda compilation tools, release 13.0, V13.0.88"
        /*0030*/ 	.string	"Build cuda_13.0.r13.0/compiler.36424714_0"
        /*0030*/ 	.string	"-arch sm_100 -m 64 "



//--------------------- .note.nv.cuinfo           --------------------------
	.section	.note.nv.cuinfo,"",@"SHT_NOTE"
	.sectionflags	@"SHF_NOTE_NV_CUINFO"
        /*0018*/ 	.short	0x0002
        /*001a*/ 	.short	0x0064
        /*001c*/ 	.short	0x0082
	.zero		2


//--------------------- .nv.info                  --------------------------
	.section	.nv.info,"",@"SHT_CUDA_INFO"
	.align	4


	//----- nvinfo : EIATTR_REGCOUNT
	.align		4
        /*0000*/ 	.byte	0x04, 0x2f
        /*0002*/ 	.short	(.L_1 - .L_0)
	.align		4
.L_0:
        /*0004*/ 	.word	index@(_Z20matrixMulTraditionalPfS_S_i)
        /*0008*/ 	.word	0x0000001e


	//----- nvinfo : EIATTR_FRAME_SIZE
	.align		4
.L_1:
        /*000c*/ 	.byte	0x04, 0x11
        /*000e*/ 	.short	(.L_3 - .L_2)
	.align		4
.L_2:
        /*0010*/ 	.word	index@(_Z20matrixMulTraditionalPfS_S_i)
        /*0014*/ 	.word	0x00000000


	//----- nvinfo : EIATTR_REGCOUNT
	.align		4
.L_3:
        /*0018*/ 	.byte	0x04, 0x2f
        /*001a*/ 	.short	(.L_5 - .L_4)
	.align		4
.L_4:
        /*001c*/ 	.word	index@(_Z14matrixMulTiledPfS_S_i)
        /*0020*/ 	.word	0x00000028


	//----- nvinfo : EIATTR_FRAME_SIZE
	.align		4
.L_5:
        /*0024*/ 	.byte	0x04, 0x11
        /*0026*/ 	.short	(.L_7 - .L_6)
	.align		4
.L_6:
        /*0028*/ 	.word	index@(_Z14matrixMulTiledPfS_S_i)
        /*002c*/ 	.word	0x00000000


	//----- nvinfo : EIATTR_MIN_STACK_SIZE
	.align		4
.L_7:
        /*0030*/ 	.byte	0x04, 0x12
        /*0032*/ 	.short	(.L_9 - .L_8)
	.align		4
.L_8:
        /*0034*/ 	.word	index@(_Z14matrixMulTiledPfS_S_i)
        /*0038*/ 	.word	0x00000000


	//----- nvinfo : EIATTR_MIN_STACK_SIZE
	.align		4
.L_9:
        /*003c*/ 	.byte	0x04, 0x12
        /*003e*/ 	.short	(.L_11 - .L_10)
	.align		4
.L_10:
        /*0040*/ 	.word	index@(_Z20matrixMulTraditionalPfS_S_i)
        /*0044*/ 	.word	0x00000000
.L_11:


//--------------------- .nv.compat                --------------------------
	.section	.nv.compat,"",@"SHT_CUDA_COMPAT_INFO"
	.align	4
        /*0000*/ 	.byte	0x02, 0x09, 0x00, 0x00, 0x02, 0x02, 0x01, 0x00, 0x02, 0x05, 0x05, 0x00, 0x03, 0x07, 0x01, 0x01
        /*0010*/ 	.byte	0x02, 0x03, 0x00, 0x00, 0x02, 0x06, 0x01, 0x00, 0x04, 0x0b, 0x08, 0x00, 0x09, 0x00, 0x00, 0x00
        /*0020*/ 	.byte	0x00, 0x00, 0x00, 0x00


//--------------------- .nv.info._Z14matrixMulTiledPfS_S_i --------------------------
	.section	.nv.info._Z14matrixMulTiledPfS_S_i,"",@"SHT_CUDA_INFO"
	.sectionflags	@""
	.align	4


	//----- nvinfo : EIATTR_CUDA_API_VERSION
	.align		4
        /*0000*/ 	.byte	0x04, 0x37
        /*0002*/ 	.short	(.L_13 - .L_12)
.L_12:
        /*0004*/ 	.word	0x00000082


	//----- nvinfo : EIATTR_KPARAM_INFO
	.align		4
.L_13:
        /*0008*/ 	.byte	0x04, 0x17
        /*000a*/ 	.short	(.L_15 - .L_14)
.L_14:
        /*000c*/ 	.word	0x00000000
        /*0010*/ 	.short	0x0003
        /*0012*/ 	.short	0x0018
        /*0014*/ 	.byte	0x00, 0xf0, 0x11, 0x00


	//----- nvinfo : EIATTR_KPARAM_INFO
	.align		4
.L_15:
        /*0018*/ 	.byte	0x04, 0x17
        /*001a*/ 	.short	(.L_17 - .L_16)
.L_16:
        /*001c*/ 	.word	0x00000000
        /*0020*/ 	.short	0x0002
        /*0022*/ 	.short	0x0010
        /*0024*/ 	.byte	0x00, 0xf5, 0x21, 0x00


	//----- nvinfo : EIATTR_KPARAM_INFO
	.align		4
.L_17:
        /*0028*/ 	.byte	0x04, 0x17
        /*002a*/ 	.short	(.L_19 - .L_18)
.L_18:
        /*002c*/ 	.word	0x00000000
        /*0030*/ 	.short	0x0001
        /*0032*/ 	.short	0x0008
        /*0034*/ 	.byte	0x00, 0xf5, 0x21, 0x00


	//----- nvinfo : EIATTR_KPARAM_INFO
	.align		4
.L_19:
        /*0038*/ 	.byte	0x04, 0x17
        /*003a*/ 	.short	(.L_21 - .L_20)
.L_20:
        /*003c*/ 	.word	0x00000000
        /*0040*/ 	.short	0x0000
        /*0042*/ 	.short	0x0000
        /*0044*/ 	.byte	0x00, 0xf5, 0x21, 0x00


	//----- nvinfo : EIATTR_SPARSE_MMA_MASK
	.align		4
.L_21:
        /*0048*/ 	.byte	0x03, 0x50
        /*004a*/ 	.short	0x0000


	//----- nvinfo : EIATTR_MAXREG_COUNT
	.align		4
        /*004c*/ 	.byte	0x03, 0x1b
        /*004e*/ 	.short	0x00ff


	//----- nvinfo : EIATTR_NUM_BARRIERS
	.align		4
        /*0050*/ 	.byte	0x02, 0x4c
        /*0052*/ 	.byte	0x01
	.zero		1


	//----- nvinfo : EIATTR_MERCURY_ISA_VERSION
	.align		4
        /*0054*/ 	.byte	0x03, 0x5f
        /*0056*/ 	.short	0x0101


	//----- nvinfo : EIATTR_VRC_CTA_INIT_COUNT
	.align		4
        /*0058*/ 	.byte	0x02, 0x4a
	.zero		1
	.zero		1


	//----- nvinfo : EIATTR_EXIT_INSTR_OFFSETS
	.align		4
        /*005c*/ 	.byte	0x04, 0x1c
        /*005e*/ 	.short	(.L_23 - .L_22)


	//   ....[0]....
.L_22:
        /*0060*/ 	.word	0x00001910


	//----- nvinfo : EIATTR_CBANK_PARAM_SIZE
	.align		4
.L_23:
        /*0064*/ 	.byte	0x03, 0x19
        /*0066*/ 	.short	0x001c


	//----- nvinfo : EIATTR_PARAM_CBANK
	.align		4
        /*0068*/ 	.byte	0x04, 0x0a
        /*006a*/ 	.short	(.L_25 - .L_24)
	.align		4
.L_24:
        /*006c*/ 	.word	index@(.nv.constant0._Z14matrixMulTiledPfS_S_i)
        /*0070*/ 	.short	0x0380
        /*0072*/ 	.short	0x001c


	//----- nvinfo : EIATTR_SW_WAR
	.align		4
.L_25:
        /*0074*/ 	.byte	0x04, 0x36
        /*0076*/ 	.short	(.L_27 - .L_26)
.L_26:
        /*0078*/ 	.word	0x00000008
.L_27:


//--------------------- .nv.info._Z20matrixMulTraditionalPfS_S_i --------------------------
	.section	.nv.info._Z20matrixMulTraditionalPfS_S_i,"",@"SHT_CUDA_INFO"
	.sectionflags	@""
	.align	4


	//----- nvinfo : EIATTR_CUDA_API_VERSION
	.align		4
        /*0000*/ 	.byte	0x04, 0x37
        /*0002*/ 	.short	(.L_29 - .L_28)
.L_28:
        /*0004*/ 	.word	0x00000082


	//----- nvinfo : EIATTR_KPARAM_INFO
	.align		4
.L_29:
        /*0008*/ 	.byte	0x04, 0x17
        /*000a*/ 	.short	(.L_31 - .L_30)
.L_30:
        /*000c*/ 	.word	0x00000000
        /*0010*/ 	.short	0x0003
        /*0012*/ 	.short	0x0018
        /*0014*/ 	.byte	0x00, 0xf0, 0x11, 0x00


	//----- nvinfo : EIATTR_KPARAM_INFO
	.align		4
.L_31:
        /*0018*/ 	.byte	0x04, 0x17
        /*001a*/ 	.short	(.L_33 - .L_32)
.L_32:
        /*001c*/ 	.word	0x00000000
        /*0020*/ 	.short	0x0002
        /*0022*/ 	.short	0x0010
        /*0024*/ 	.byte	0x00, 0xf5, 0x21, 0x00


	//----- nvinfo : EIATTR_KPARAM_INFO
	.align		4
.L_33:
        /*0028*/ 	.byte	0x04, 0x17
        /*002a*/ 	.short	(.L_35 - .L_34)
.L_34:
        /*002c*/ 	.word	0x00000000
        /*0030*/ 	.short	0x0001
        /*0032*/ 	.short	0x0008
        /*0034*/ 	.byte	0x00, 0xf5, 0x21, 0x00


	//----- nvinfo : EIATTR_KPARAM_INFO
	.align		4
.L_35:
        /*0038*/ 	.byte	0x04, 0x17
        /*003a*/ 	.short	(.L_37 - .L_36)
.L_36:
        /*003c*/ 	.word	0x00000000
        /*0040*/ 	.short	0x0000
        /*0042*/ 	.short	0x0000
        /*0044*/ 	.byte	0x00, 0xf5, 0x21, 0x00


	//----- nvinfo : EIATTR_SPARSE_MMA_MASK
	.align		4
.L_37:
        /*0048*/ 	.byte	0x03, 0x50
        /*004a*/ 	.short	0x0000


	//----- nvinfo : EIATTR_MAXREG_COUNT
	.align		4
        /*004c*/ 	.byte	0x03, 0x1b
        /*004e*/ 	.short	0x00ff


	//----- nvinfo : EIATTR_MERCURY_ISA_VERSION
	.align		4
        /*0050*/ 	.byte	0x03, 0x5f
        /*0052*/ 	.short	0x0101


	//----- nvinfo : EIATTR_VRC_CTA_INIT_COUNT
	.align		4
        /*0054*/ 	.byte	0x02, 0x4a
	.zero		1
	.zero		1


	//----- nvinfo : EIATTR_EXIT_INSTR_OFFSETS
	.align		4
        /*0058*/ 	.byte	0x04, 0x1c
        /*005a*/ 	.short	(.L_39 - .L_38)


	//   ....[0]....
.L_38:
        /*005c*/ 	.word	0x000000c0


	//   ....[1]....
        /*0060*/ 	.word	0x00000a90


	//----- nvinfo : EIATTR_CBANK_PARAM_SIZE
	.align		4
.L_39:
        /*0064*/ 	.byte	0x03, 0x19
        /*0066*/ 	.short	0x001c


	//----- nvinfo : EIATTR_PARAM_CBANK
	.align		4
        /*0068*/ 	.byte	0x04, 0x0a
        /*006a*/ 	.short	(.L_41 - .L_40)
	.align		4
.L_40:
        /*006c*/ 	.word	index@(.nv.constant0._Z20matrixMulTraditionalPfS_S_i)
        /*0070*/ 	.short	0x0380
        /*0072*/ 	.short	0x001c


	//----- nvinfo : EIATTR_SW_WAR
	.align		4
.L_41:
        /*0074*/ 	.byte	0x04, 0x36
        /*0076*/ 	.short	(.L_43 - .L_42)
.L_42:
        /*0078*/ 	.word	0x00000008
.L_43:


//--------------------- .nv.callgraph             --------------------------
	.section	.nv.callgraph,"",@"SHT_CUDA_CALLGRAPH"
	.align	4
	.sectionentsize	8
	.align		4
        /*0000*/ 	.word	0x00000000
	.align		4
        /*0004*/ 	.word	0xffffffff
	.align		4
        /*0008*/ 	.word	0x00000000
	.align		4
        /*000c*/ 	.word	0xfffffffe
	.align		4
        /*0010*/ 	.word	0x00000000
	.align		4
        /*0014*/ 	.word	0xfffffffd
	.align		4
        /*0018*/ 	.word	0x00000000
	.align		4
        /*001c*/ 	.word	0xfffffffc


//--------------------- .text._Z14matrixMulTiledPfS_S_i --------------------------
	.section	.text._Z14matrixMulTiledPfS_S_i,"ax",@progbits
	.align	128
        .global         _Z14matrixMulTiledPfS_S_i
        .type           _Z14matrixMulTiledPfS_S_i,@function
        .size           _Z14matrixMulTiledPfS_S_i,(.L_x_10 - _Z14matrixMulTiledPfS_S_i)
        .other          _Z14matrixMulTiledPfS_S_i,@"STO_CUDA_ENTRY STV_DEFAULT"
_Z14matrixMulTiledPfS_S_i:
.text._Z14matrixMulTiledPfS_S_i:
[----:B------:R-:W-:Y:S08]  /*0000*/  LDC R1, c[0x0][0x37c] ;  /* 0x0000df00ff017b82 */ /* 0x000ff00000000800 */
[----:B------:R-:W0:Y:S01]  /*0010*/  LDC R5, c[0x0][0x398] ;  /* 0x0000e600ff057b82 */ /* 0x000e220000000800 */
[----:B------:R-:W1:Y:S01]  /*0020*/  S2R R6, SR_CTAID.Y ;  /* 0x0000000000067919 */ /* 0x000e620000002600 */
[----:B------:R-:W2:Y:S01]  /*0030*/  LDCU.64 UR8, c[0x0][0x358] ;  /* 0x00006b00ff0877ac */ /* 0x000ea20008000a00 */
[----:B------:R-:W-:Y:S01]  /*0040*/  HFMA2 R31, -RZ, RZ, 0, 0 ;  /* 0x00000000ff1f7431 */ /* 0x000fe200000001ff */
[----:B------:R-:W1:Y:S01]  /*0050*/  S2R R3, SR_TID.Y ;  /* 0x0000000000037919 */ /* 0x000e620000002200 */
[----:B------:R-:W3:Y:S01]  /*0060*/  S2R R11, SR_CTAID.X ;  /* 0x00000000000b7919 */ /* 0x000ee20000002500 */
[----:B------:R-:W3:Y:S01]  /*0070*/  S2R R2, SR_TID.X ;  /* 0x0000000000027919 */ /* 0x000ee20000002100 */
[----:B0-----:R-:W-:-:S02]  /*0080*/  ISETP.GE.AND P0, PT, R5, 0x10, PT ;  /* 0x000000100500780c */ /* 0x001fc40003f06270 */
[----:B------:R-:W-:-:S04]  /*0090*/  SHF.R.S32.HI R0, RZ, 0x1f, R5 ;  /* 0x0000001fff007819 */ /* 0x000fc80000011405 */
[----:B------:R-:W-:Y:S02]  /*00a0*/  LEA.HI R0, R0, R5, RZ, 0x4 ;  /* 0x0000000500007211 */ /* 0x000fe400078f20ff */
[----:B-1----:R-:W-:Y:S02]  /*00b0*/  LEA R6, R6, R3, 0x4 ;  /* 0x0000000306067211 */ /* 0x002fe400078e20ff */
[----:B---3--:R-:W-:-:S03]  /*00c0*/  LEA R4, R11, R2, 0x4 ;  /* 0x000000020b047211 */ /* 0x008fc600078e20ff */
[----:B--2---:R-:W-:Y:S05]  /*00d0*/  @!P0 BRA `(.L_x_0) ;  /* 0x0000001400fc8947 */ /* 0x004fea0003800000 */
[----:B------:R-:W0:Y:S01]  /*00e0*/  S2UR UR6, SR_CgaCtaId ;  /* 0x00000000000679c3 */ /* 0x000e220000008800 */
[----:B------:R-:W-:Y:S01]  /*00f0*/  SHF.R.S32.HI R29, RZ, 0x4, R0 ;  /* 0x00000004ff1d7819 */ /* 0x000fe20000011400 */
[----:B------:R-:W-:Y:S01]  /*0100*/  UMOV UR4, 0x400 ;  /* 0x0000040000047882 */ /* 0x000fe20000000000 */
[----:B------:R-:W-:Y:S01]  /*0110*/  IMAD R21, R6, R5, R2 ;  /* 0x0000000506157224 */ /* 0x000fe200078e0202 */
[----:B------:R-:W-:Y:S02]  /*0120*/  MOV R31, RZ ;  /* 0x000000ff001f7202 */ /* 0x000fe40000000f00 */
[----:B------:R-:W-:-:S04]  /*0130*/  IADD3 R0, PT, PT, R29, -0x1, RZ ;  /* 0xffffffff1d007810 */ /* 0x000fc80007ffe0ff */
[----:B------:R-:W-:Y:S02]  /*0140*/  ISETP.GE.U32.AND P0, PT, R0, 0x3, PT ;  /* 0x000000030000780c */ /* 0x000fe40003f06070 */
[----:B------:R-:W-:Y:S01]  /*0150*/  MOV R0, RZ ;  /* 0x000000ff00007202 */ /* 0x000fe20000000f00 */
[----:B0-----:R-:W-:-:S06]  /*0160*/  ULEA UR5, UR6, UR4, 0x18 ;  /* 0x0000000406057291 */ /* 0x001fcc000f8ec0ff */
[----:B------:R-:W-:-:S04]  /*0170*/  LEA R7, R3, UR5, 0x6 ;  /* 0x0000000503077c11 */ /* 0x000fc8000f8e30ff */
[----:B------:R-:W-:Y:S05]  /*0180*/  @!P0 BRA `(.L_x_1) ;  /* 0x0000000c00448947 */ /* 0x000fea0003800000 */
[C---:B------:R-:W-:Y:S01]  /*0190*/  IADD3 R0, PT, PT, R3.reuse, 0x30, RZ ;  /* 0x0000003003007810 */ /* 0x040fe20007ffe0ff */
[----:B------:R-:W-:Y:S01]  /*01a0*/  UIADD3 UR5, UPT, UPT, UR4, 0x400, URZ ;  /* 0x0000040004057890 */ /* 0x000fe2000fffe0ff */
[C---:B------:R-:W-:Y:S01]  /*01b0*/  IADD3 R8, PT, PT, R3.reuse, 0x20, RZ ;  /* 0x0000002003087810 */ /* 0x040fe20007ffe0ff */
[CCC-:B------:R-:W-:Y:S01]  /*01c0*/  IMAD R24, R3.reuse, R5.reuse, R2.reuse ;  /* 0x0000000503187224 */ /* 0x1c0fe200078e0202 */
[----:B------:R-:W-:Y:S01]  /*01d0*/  IADD3 R9, PT, PT, R3, 0x10, RZ ;  /* 0x0000001003097810 */ /* 0x000fe20007ffe0ff */
[-CC-:B------:R-:W-:Y:S01]  /*01e0*/  IMAD R0, R0, R5.reuse, R2.reuse ;  /* 0x0000000500007224 */ /* 0x180fe200078e0202 */
[----:B------:R-:W-:Y:S01]  /*01f0*/  ULEA UR5, UR6, UR5, 0x18 ;  /* 0x0000000506057291 */ /* 0x000fe2000f8ec0ff */
[-CC-:B------:R-:W-:Y:S01]  /*0200*/  IMAD R8, R8, R5.reuse, R2.reuse ;  /* 0x0000000508087224 */ /* 0x180fe200078e0202 */
[----:B------:R-:W-:Y:S01]  /*0210*/  LEA R24, R11, R24, 0x4 ;  /* 0x000000180b187211 */ /* 0x000fe200078e20ff */
[----:B------:R-:W-:Y:S01]  /*0220*/  IMAD R9, R9, R5, R2 ;  /* 0x0000000509097224 */ /* 0x000fe200078e0202 */
[----:B------:R-:W-:-:S02]  /*0230*/  LEA R30, R11, R0, 0x4 ;  /* 0x000000000b1e7211 */ /* 0x000fc400078e20ff */
[----:B------:R-:W-:Y:S02]  /*0240*/  LOP3.LUT R0, R29, 0x7fffffc, RZ, 0xc0, !PT ;  /* 0x07fffffc1d007812 */ /* 0x000fe400078ec0ff */
[----:B------:R-:W-:Y:S02]  /*0250*/  LEA R22, R2, UR5, 0x2 ;  /* 0x0000000502167c11 */ /* 0x000fe4000f8e10ff */
[C---:B------:R-:W-:Y:S02]  /*0260*/  LEA R28, R11.reuse, R8, 0x4 ;  /* 0x000000080b1c7211 */ /* 0x040fe400078e20ff */
[----:B------:R-:W-:Y:S02]  /*0270*/  LEA R26, R11, R9, 0x4 ;  /* 0x000000090b1a7211 */ /* 0x000fe400078e20ff */
[----:B------:R-:W-:Y:S02]  /*0280*/  IADD3 R25, PT, PT, R21, 0x20, RZ ;  /* 0x0000002015197810 */ /* 0x000fe40007ffe0ff */
[----:B------:R-:W-:-:S02]  /*0290*/  MOV R31, RZ ;  /* 0x000000ff001f7202 */ /* 0x000fc40000000f00 */
[----:B------:R-:W-:Y:S02]  /*02a0*/  LEA R23, R2, R7, 0x2 ;  /* 0x0000000702177211 */ /* 0x000fe400078e10ff */
[----:B------:R-:W-:Y:S02]  /*02b0*/  IADD3 R27, PT, PT, -R0, RZ, RZ ;  /* 0x000000ff001b7210 */ /* 0x000fe40007ffe1ff */
[----:B------:R-:W-:-:S07]  /*02c0*/  LEA R20, R3, R22, 0x6 ;  /* 0x0000001603147211 */ /* 0x000fce00078e30ff */
.L_x_2:
[----:B------:R-:W0:Y:S01]  /*02d0*/  LDC.64 R18, c[0x0][0x380] ;  /* 0x0000e000ff127b82 */ /* 0x000e220000000a00 */
[----:B------:R-:W-:-:S07]  /*02e0*/  IADD3 R11, PT, PT, R25, -0x20, RZ ;  /* 0xffffffe0190b7810 */ /* 0x000fce0007ffe0ff */
[----:B------:R-:W1:Y:S01]  /*02f0*/  LDC.64 R16, c[0x0][0x388] ;  /* 0x0000e200ff107b82 */ /* 0x000e620000000a00 */
[----:B0-----:R-:W-:-:S06]  /*0300*/  IMAD.WIDE.U32 R10, R11, 0x4, R18 ;  /* 0x000000040b0a7825 */ /* 0x001fcc00078e0012 */
[----:B------:R-:W2:Y:S01]  /*0310*/  LDG.E R10, desc[UR8][R10.64] ;  /* 0x000000080a0a7981 */ /* 0x000ea2000c1e1900 */
[----:B-1----:R-:W-:-:S05]  /*0320*/  IMAD.WIDE.U32 R8, R24, 0x4, R16 ;  /* 0x0000000418087825 */ /* 0x002fca00078e0010 */
[----:B------:R-:W3:Y:S04]  /*0330*/  LDG.E R35, desc[UR8][R8.64] ;  /* 0x0000000808237981 */ /* 0x000ee8000c1e1900 */
[----:B--2---:R-:W-:Y:S04]  /*0340*/  STS [R23], R10 ;  /* 0x0000000a17007388 */ /* 0x004fe80000000800 */
[----:B---3--:R-:W-:Y:S01]  /*0350*/  STS [R20], R35 ;  /* 0x0000002314007388 */ /* 0x008fe20000000800 */
[----:B------:R-:W-:Y:S06]  /*0360*/  BAR.SYNC.DEFER_BLOCKING 0x0 ;  /* 0x0000000000007b1d */ /* 0x000fec0000010000 */
[----:B------:R-:W-:Y:S04]  /*0370*/  LDS R32, [R22] ;  /* 0x0000000016207984 */ /* 0x000fe80000000800 */
[----:B------:R-:W0:Y:S04]  /*0380*/  LDS.128 R12, [R7] ;  /* 0x00000000070c7984 */ /* 0x000e280000000c00 */
[----:B------:R-:W1:Y:S04]  /*0390*/  LDS R37, [R22+0x40] ;  /* 0x0000400016257984 */ /* 0x000e680000000800 */
[----:B------:R-:W2:Y:S04]  /*03a0*/  LDS R33, [R22+0x80] ;  /* 0x0000800016217984 */ /* 0x000ea80000000800 */
[----:B------:R-:W-:Y:S04]  /*03b0*/  LDS.128 R8, [R7+0x10] ;  /* 0x0000100007087984 */ /* 0x000fe80000000c00 */
[----:B------:R-:W-:Y:S01]  /*03c0*/  LDS R36, [R22+0x3c0] ;  /* 0x0003c00016247984 */ /* 0x000fe20000000800 */
[----:B0-----:R-:W-:-:S03]  /*03d0*/  FFMA R32, R12, R32, R31 ;  /* 0x000000200c207223 */ /* 0x001fc6000000001f */
[----:B------:R-:W0:Y:S01]  /*03e0*/  LDS R12, [R22+0xc0] ;  /* 0x0000c000160c7984 */ /* 0x000e220000000800 */
[----:B-1----:R-:W-:-:S03]  /*03f0*/  FFMA R34, R37, R13, R32 ;  /* 0x0000000d25227223 */ /* 0x002fc60000000020 */
[----:B------:R-:W1:Y:S04]  /*0400*/  LDS R13, [R22+0x100] ;  /* 0x00010000160d7984 */ /* 0x000e680000000800 */
[----:B------:R-:W3:Y:S04]  /*0410*/  LDS R32, [R22+0x140] ;  /* 0x0001400016207984 */ /* 0x000ee80000000800 */
[----:B------:R-:W4:Y:S01]  /*0420*/  LDS R31, [R22+0x180] ;  /* 0x00018000161f7984 */ /* 0x000f220000000800 */
[----:B--2---:R-:W-:-:S04]  /*0430*/  FFMA R33, R33, R14, R34 ;  /* 0x0000000e21217223 */ /* 0x004fc80000000022 */
[----:B0-----:R-:W-:Y:S02]  /*0440*/  FFMA R15, R12, R15, R33 ;  /* 0x0000000f0c0f7223 */ /* 0x001fe40000000021 */
[----:B------:R-:W-:Y:S02]  /*0450*/  LDS R33, [R22+0x240] ;  /* 0x0002400016217984 */ /* 0x000fe40000000800 */
[----:B-1----:R-:W-:Y:S02]  /*0460*/  FFMA R13, R8, R13, R15 ;  /* 0x0000000d080d7223 */ /* 0x002fe4000000000f */
[----:B------:R-:W0:Y:S02]  /*0470*/  LDS R8, [R22+0x1c0] ;  /* 0x0001c00016087984 */ /* 0x000e240000000800 */
[----:B---3--:R-:W-:Y:S02]  /*0480*/  FFMA R32, R32, R9, R13 ;  /* 0x0000000920207223 */ /* 0x008fe4000000000d */
[----:B------:R-:W-:Y:S04]  /*0490*/  LDS R9, [R22+0x200] ;  /* 0x0002000016097984 */ /* 0x000fe80000000800 */
[----:B------:R-:W1:Y:S01]  /*04a0*/  LDS.128 R12, [R7+0x20] ;  /* 0x00002000070c7984 */ /* 0x000e620000000c00 */
[----:B----4-:R-:W-:-:S03]  /*04b0*/  FFMA R31, R31, R10, R32 ;  /* 0x0000000a1f1f7223 */ /* 0x010fc60000000020 */
[----:B------:R-:W2:Y:S04]  /*04c0*/  LDS R32, [R22+0x280] ;  /* 0x0002800016207984 */ /* 0x000ea80000000800 */
[----:B------:R-:W3:Y:S01]  /*04d0*/  LDS R10, [R22+0x2c0] ;  /* 0x0002c000160a7984 */ /* 0x000ee20000000800 */
[----:B0-----:R-:W-:-:S03]  /*04e0*/  FFMA R11, R8, R11, R31 ;  /* 0x0000000b080b7223 */ /* 0x001fc6000000001f */
[----:B------:R-:W-:Y:S04]  /*04f0*/  LDS R8, [R22+0x340] ;  /* 0x0003400016087984 */ /* 0x000fe80000000800 */
[----:B------:R-:W-:Y:S01]  /*0500*/  LDS R31, [R22+0x380] ;  /* 0x00038000161f7984 */ /* 0x000fe20000000800 */
[----:B-1----:R-:W-:-:S03]  /*0510*/  FFMA R12, R12, R9, R11 ;  /* 0x000000090c0c7223 */ /* 0x002fc6000000000b */
[----:B------:R-:W-:Y:S01]  /*0520*/  LDS R9, [R22+0x300] ;  /* 0x0003000016097984 */ /* 0x000fe20000000800 */
[----:B------:R-:W-:-:S04]  /*0530*/  FFMA R13, R33, R13, R12 ;  /* 0x0000000d210d7223 */ /* 0x000fc8000000000c */
[----:B--2---:R-:W-:-:S04]  /*0540*/  FFMA R13, R32, R14, R13 ;  /* 0x0000000e200d7223 */ /* 0x004fc8000000000d */
[----:B---3--:R-:W-:Y:S02]  /*0550*/  FFMA R11, R10, R15, R13 ;  /* 0x0000000f0a0b7223 */ /* 0x008fe4000000000d */
[----:B------:R-:W0:Y:S01]  /*0560*/  LDS.128 R12, [R7+0x30] ;  /* 0x00003000070c7984 */ /* 0x000e220000000c00 */
[----:B------:R-:W-:Y:S01]  /*0570*/  IADD3 R33, PT, PT, R25, -0x10, RZ ;  /* 0xfffffff019217810 */ /* 0x000fe20007ffe0ff */
[----:B------:R-:W-:Y:S01]  /*0580*/  IMAD.WIDE.U32 R34, R26, 0x4, R16 ;  /* 0x000000041a227825 */ /* 0x000fe200078e0010 */
[----:B------:R-:W-:Y:S03]  /*0590*/  BAR.SYNC.DEFER_BLOCKING 0x0 ;  /* 0x0000000000007b1d */ /* 0x000fe60000010000 */
[----:B------:R-:W-:-:S06]  /*05a0*/  IMAD.WIDE.U32 R32, R33, 0x4, R18 ;  /* 0x0000000421207825 */ /* 0x000fcc00078e0012 */
[----:B------:R-:W2:Y:S04]  /*05b0*/  LDG.E R32, desc[UR8][R32.64] ;  /* 0x0000000820207981 */ /* 0x000ea8000c1e1900 */
[----:B------:R-:W3:Y:S01]  /*05c0*/  LDG.E R35, desc[UR8][R34.64] ;  /* 0x0000000822237981 */ /* 0x000ee2000c1e1900 */
[----:B0-----:R-:W-:-:S04]  /*05d0*/  FFMA R9, R12, R9, R11 ;  /* 0x000000090c097223 */ /* 0x001fc8000000000b */
[----:B------:R-:W-:-:S04]  /*05e0*/  FFMA R13, R8, R13, R9 ;  /* 0x0000000d080d7223 */ /* 0x000fc80000000009 */
[----:B------:R-:W-:-:S04]  /*05f0*/  FFMA R13, R31, R14, R13 ;  /* 0x0000000e1f0d7223 */ /* 0x000fc8000000000d */
[----:B------:R-:W-:Y:S01]  /*0600*/  FFMA R13, R36, R15, R13 ;  /* 0x0000000f240d7223 */ /* 0x000fe2000000000d */
[----:B--2---:R-:W-:Y:S04]  /*0610*/  STS [R23], R32 ;  /* 0x0000002017007388 */ /* 0x004fe80000000800 */
[----:B---3--:R-:W-:Y:S01]  /*0620*/  STS [R20], R35 ;  /* 0x0000002314007388 */ /* 0x008fe20000000800 */
[----:B------:R-:W-:Y:S06]  /*0630*/  BAR.SYNC.DEFER_BLOCKING 0x0 ;  /* 0x0000000000007b1d */ /* 0x000fec0000010000 */
[----:B------:R-:W-:Y:S04]  /*0640*/  LDS R37, [R22] ;  /* 0x0000000016257984 */ /* 0x000fe80000000800 */
[----:B------:R-:W0:Y:S04]  /*0650*/  LDS.128 R8, [R7] ;  /* 0x0000000007087984 */ /* 0x000e280000000c00 */
[----:B------:R-:W1:Y:S04]  /*0660*/  LDS R12, [R22+0x40] ;  /* 0x00004000160c7984 */ /* 0x000e680000000800 */
[----:B------:R-:W2:Y:S04]  /*0670*/  LDS R31, [R22+0x80] ;  /* 0x00008000161f7984 */ /* 0x000ea80000000800 */
[----:B------:R-:W-:Y:S04]  /*0680*/  LDS R32, [R22+0x140] ;  /* 0x0001400016207984 */ /* 0x000fe80000000800 */
[----:B------:R-:W-:Y:S04]  /*0690*/  LDS R33, [R22+0x180] ;  /* 0x0001800016217984 */ /* 0x000fe80000000800 */
[----:B------:R-:W-:Y:S01]  /*06a0*/  LDS R36, [R22+0x3c0] ;  /* 0x0003c00016247984 */ /* 0x000fe20000000800 */
[----:B0-----:R-:W-:-:S03]  /*06b0*/  FFMA R13, R8, R37, R13 ;  /* 0x00000025080d7223 */ /* 0x001fc6000000000d */
[----:B------:R-:W0:Y:S01]  /*06c0*/  LDS R8, [R22+0xc0] ;  /* 0x0000c00016087984 */ /* 0x000e220000000800 */
[----:B-1----:R-:W-:-:S03]  /*06d0*/  FFMA R34, R12, R9, R13 ;  /* 0x000000090c227223 */ /* 0x002fc6000000000d */
[----:B------:R-:W-:Y:S04]  /*06e0*/  LDS R9, [R22+0x100] ;  /* 0x0001000016097984 */ /* 0x000fe80000000800 */
[----:B------:R-:W1:Y:S01]  /*06f0*/  LDS.128 R12, [R7+0x10] ;  /* 0x00001000070c7984 */ /* 0x000e620000000c00 */
[----:B--2---:R-:W-:-:S04]  /*0700*/  FFMA R31, R31, R10, R34 ;  /* 0x0000000a1f1f7223 */ /* 0x004fc80000000022 */
[----:B0-----:R-:W-:Y:S02]  /*0710*/  FFMA R11, R8, R11, R31 ;  /* 0x0000000b080b7223 */ /* 0x001fe4000000001f */
[----:B------:R-:W-:Y:S02]  /*0720*/  LDS R31, [R22+0x240] ;  /* 0x00024000161f7984 */ /* 0x000fe40000000800 */
[----:B-1----:R-:W-:Y:S02]  /*0730*/  FFMA R9, R12, R9, R11 ;  /* 0x000000090c097223 */ /* 0x002fe4000000000b */
[----:B------:R-:W0:Y:S02]  /*0740*/  LDS R12, [R22+0x1c0] ;  /* 0x0001c000160c7984 */ /* 0x000e240000000800 */
[----:B------:R-:W-:Y:S02]  /*0750*/  FFMA R32, R32, R13, R9 ;  /* 0x0000000d20207223 */ /* 0x000fe40000000009 */
[----:B------:R-:W-:Y:S04]  /*0760*/  LDS R13, [R22+0x200] ;  /* 0x00020000160d7984 */ /* 0x000fe80000000800 */
[----:B------:R-:W1:Y:S01]  /*0770*/  LDS.128 R8, [R7+0x20] ;  /* 0x0000200007087984 */ /* 0x000e620000000c00 */
[----:B------:R-:W-:-:S03]  /*0780*/  FFMA R33, R33, R14, R32 ;  /* 0x0000000e21217223 */ /* 0x000fc60000000020 */
[----:B------:R-:W2:Y:S04]  /*0790*/  LDS R32, [R22+0x280] ;  /* 0x0002800016207984 */ /* 0x000ea80000000800 */
[----:B------:R-:W3:Y:S01]  /*07a0*/  LDS R14, [R22+0x2c0] ;  /* 0x0002c000160e7984 */ /* 0x000ee20000000800 */
[----:B0-----:R-:W-:-:S04]  /*07b0*/  FFMA R15, R12, R15, R33 ;  /* 0x0000000f0c0f7223 */ /* 0x001fc80000000021 */
[----:B-1----:R-:W-:-:S04]  /*07c0*/  FFMA R8, R8, R13, R15 ;  /* 0x0000000d08087223 */ /* 0x002fc8000000000f */
[----:B------:R-:W-:Y:S02]  /*07d0*/  FFMA R9, R31, R9, R8 ;  /* 0x000000091f097223 */ /* 0x000fe40000000008 */
[----:B------:R-:W-:Y:S02]  /*07e0*/  LDS R8, [R22+0x340] ;  /* 0x0003400016087984 */ /* 0x000fe40000000800 */
[----:B--2---:R-:W-:Y:S02]  /*07f0*/  FFMA R13, R32, R10, R9 ;  /* 0x0000000a200d7223 */ /* 0x004fe40000000009 */
[----:B------:R-:W-:Y:S02]  /*0800*/  LDS R9, [R22+0x300] ;  /* 0x0003000016097984 */ /* 0x000fe40000000800 */
[----:B---3--:R-:W-:Y:S02]  /*0810*/  FFMA R11, R14, R11, R13 ;  /* 0x0000000b0e0b7223 */ /* 0x008fe4000000000d */
[----:B------:R-:W-:Y:S04]  /*0820*/  LDS R31, [R22+0x380] ;  /* 0x00038000161f7984 */ /* 0x000fe80000000800 */
[----:B------:R-:W0:Y:S01]  /*0830*/  LDS.128 R12, [R7+0x30] ;  /* 0x00003000070c7984 */ /* 0x000e220000000c00 */
[----:B------:R-:W-:Y:S01]  /*0840*/  IMAD.WIDE.U32 R32, R25, 0x4, R18 ;  /* 0x0000000419207825 */ /* 0x000fe200078e0012 */
[----:B------:R-:W-:Y:S03]  /*0850*/  BAR.SYNC.DEFER_BLOCKING 0x0 ;  /* 0x0000000000007b1d */ /* 0x000fe60000010000 */
[----:B------:R-:W-:-:S03]  /*0860*/  IMAD.WIDE.U32 R34, R28, 0x4, R16 ;  /* 0x000000041c227825 */ /* 0x000fc600078e0010 */
[----:B------:R-:W2:Y:S04]  /*0870*/  LDG.E R32, desc[UR8][R32.64] ;  /* 0x0000000820207981 */ /* 0x000ea8000c1e1900 */
[----:B------:R-:W3:Y:S01]  /*0880*/  LDG.E R35, desc[UR8][R34.64] ;  /* 0x0000000822237981 */ /* 0x000ee2000c1e1900 */
[----:B0-----:R-:W-:-:S04]  /*0890*/  FFMA R9, R12, R9, R11 ;  /* 0x000000090c097223 */ /* 0x001fc8000000000b */
[----:B------:R-:W-:-:S04]  /*08a0*/  FFMA R13, R8, R13, R9 ;  /* 0x0000000d080d7223 */ /* 0x000fc80000000009 */
[----:B------:R-:W-:-:S04]  /*08b0*/  FFMA R13, R31, R14, R13 ;  /* 0x0000000e1f0d7223 */ /* 0x000fc8000000000d */
[----:B------:R-:W-:Y:S01]  /*08c0*/  FFMA R13, R36, R15, R13 ;  /* 0x0000000f240d7223 */ /* 0x000fe2000000000d */
[----:B------:R-:W-:Y:S01]  /*08d0*/  IMAD.WIDE.U32 R16, R30, 0x4, R16 ;  /* 0x000000041e107825 */ /* 0x000fe200078e0010 */
[----:B--2---:R-:W-:Y:S04]  /*08e0*/  STS [R23], R32 ;  /* 0x0000002017007388 */ /* 0x004fe80000000800 */
[----:B---3--:R-:W-:Y:S01]  /*08f0*/  STS [R20], R35 ;  /* 0x0000002314007388 */ /* 0x008fe20000000800 */
[----:B------:R-:W-:Y:S06]  /*0900*/  BAR.SYNC.DEFER_BLOCKING 0x0 ;  /* 0x0000000000007b1d */ /* 0x000fec0000010000 */
[----:B------:R-:W-:Y:S04]  /*0910*/  LDS R37, [R22] ;  /* 0x0000000016257984 */ /* 0x000fe80000000800 */
[----:B------:R-:W0:Y:S04]  /*0920*/  LDS.128 R8, [R7] ;  /* 0x0000000007087984 */ /* 0x000e280000000c00 */
[----:B------:R-:W1:Y:S04]  /*0930*/  LDS R12, [R22+0x40] ;  /* 0x00004000160c7984 */ /* 0x000e680000000800 */
[----:B------:R-:W2:Y:S04]  /*0940*/  LDS R31, [R22+0x80] ;  /* 0x00008000161f7984 */ /* 0x000ea80000000800 */
[----:B------:R-:W3:Y:S04]  /*0950*/  LDS R33, [R22+0xc0] ;  /* 0x0000c00016217984 */ /* 0x000ee80000000800 */
[----:B------:R-:W-:Y:S01]  /*0960*/  LDS R35, [R22+0x300] ;  /* 0x0003000016237984 */ /* 0x000fe20000000800 */
[----:B0-----:R-:W-:-:S03]  /*0970*/  FFMA R13, R8, R37, R13 ;  /* 0x00000025080d7223 */ /* 0x001fc6000000000d */
[----:B------:R-:W-:Y:S01]  /*0980*/  LDS R8, [R22+0x140] ;  /* 0x0001400016087984 */ /* 0x000fe20000000800 */
[----:B-1----:R-:W-:-:S03]  /*0990*/  FFMA R32, R12, R9, R13 ;  /* 0x000000090c207223 */ /* 0x002fc6000000000d */
[----:B------:R-:W-:Y:S04]  /*09a0*/  LDS R9, [R22+0x100] ;  /* 0x0001000016097984 */ /* 0x000fe80000000800 */
[----:B------:R-:W0:Y:S01]  /*09b0*/  LDS.128 R12, [R7+0x10] ;  /* 0x00001000070c7984 */ /* 0x000e220000000c00 */
[----:B--2---:R-:W-:-:S03]  /*09c0*/  FFMA R10, R31, R10, R32 ;  /* 0x0000000a1f0a7223 */ /* 0x004fc60000000020 */
[----:B------:R-:W1:Y:S01]  /*09d0*/  LDS R31, [R22+0x180] ;  /* 0x00018000161f7984 */ /* 0x000e620000000800 */
[----:B---3--:R-:W-:-:S03]  /*09e0*/  FFMA R11, R33, R11, R10 ;  /* 0x0000000b210b7223 */ /* 0x008fc6000000000a */
[----:B------:R-:W-:Y:S04]  /*09f0*/  LDS R33, [R22+0x200] ;  /* 0x0002000016217984 */ /* 0x000fe80000000800 */
[----:B------:R-:W-:Y:S01]  /*0a00*/  LDS R32, [R22+0x240] ;  /* 0x0002400016207984 */ /* 0x000fe20000000800 */
[----:B0-----:R-:W-:-:S03]  /*0a10*/  FFMA R9, R12, R9, R11 ;  /* 0x000000090c097223 */ /* 0x001fc6000000000b */
[----:B------:R-:W0:Y:S01]  /*0a20*/  LDS R12, [R22+0x1c0] ;  /* 0x0001c000160c7984 */ /* 0x000e220000000800 */
[----:B------:R-:W-:-:S03]  /*0a30*/  FFMA R34, R8, R13, R9 ;  /* 0x0000000d08227223 */ /* 0x000fc60000000009 */
[----:B------:R-:W2:Y:S04]  /*0a40*/  LDS.128 R8, [R7+0x20] ;  /* 0x0000200007087984 */ /* 0x000ea80000000c00 */
[----:B------:R-:W3:Y:S01]  /*0a50*/  LDS R13, [R22+0x280] ;  /* 0x00028000160d7984 */ /* 0x000ee20000000800 */
[----:B-1----:R-:W-:-:S03]  /*0a60*/  FFMA R31, R31, R14, R34 ;  /* 0x0000000e1f1f7223 */ /* 0x002fc60000000022 */
[----:B------:R-:W-:Y:S01]  /*0a70*/  LDS R34, [R22+0x340] ;  /* 0x0003400016227984 */ /* 0x000fe20000000800 */
[----:B0-----:R-:W-:-:S04]  /*0a80*/  FFMA R15, R12, R15, R31 ;  /* 0x0000000f0c0f7223 */ /* 0x001fc8000000001f */
[----:B--2---:R-:W-:Y:S01]  /*0a90*/  FFMA R33, R8, R33, R15 ;  /* 0x0000002108217223 */ /* 0x004fe2000000000f */
[----:B------:R-:W-:-:S03]  /*0aa0*/  IADD3 R15, PT, PT, R25, 0x10, RZ ;  /* 0x00000010190f7810 */ /* 0x000fc60007ffe0ff */
[----:B------:R-:W-:Y:S02]  /*0ab0*/  FFMA R32, R32, R9, R33 ;  /* 0x0000000920207223 */ /* 0x000fe40000000021 */
[----:B------:R-:W-:Y:S01]  /*0ac0*/  IMAD.WIDE.U32 R18, R15, 0x4, R18 ;  /* 0x000000040f127825 */ /* 0x000fe200078e0012 */
[----:B------:R-:W0:Y:S03]  /*0ad0*/  LDS R9, [R22+0x2c0] ;  /* 0x0002c00016097984 */ /* 0x000e260000000800 */
[----:B---3--:R-:W-:Y:S01]  /*0ae0*/  FFMA R10, R13, R10, R32 ;  /* 0x0000000a0d0a7223 */ /* 0x008fe20000000020 */
[----:B------:R-:W-:Y:S04]  /*0af0*/  LDS R33, [R22+0x380] ;  /* 0x0003800016217984 */ /* 0x000fe80000000800 */
[----:B------:R-:W-:Y:S04]  /*0b00*/  LDS R32, [R22+0x3c0] ;  /* 0x0003c00016207984 */ /* 0x000fe80000000800 */
[----:B------:R-:W1:Y:S01]  /*0b10*/  LDS.128 R12, [R7+0x30] ;  /* 0x00003000070c7984 */ /* 0x000e620000000c00 */
[----:B------:R-:W-:Y:S06]  /*0b20*/  BAR.SYNC.DEFER_BLOCKING 0x0 ;  /* 0x0000000000007b1d */ /* 0x000fec0000010000 */
[----:B------:R-:W2:Y:S04]  /*0b30*/  LDG.E R18, desc[UR8][R18.64] ;  /* 0x0000000812127981 */ /* 0x000ea8000c1e1900 */
[----:B------:R0:W3:Y:S02]  /*0b40*/  LDG.E R16, desc[UR8][R16.64] ;  /* 0x0000000810107981 */ /* 0x0000e4000c1e1900 */
[----:B0-----:R-:W-:-:S04]  /*0b50*/  FFMA R17, R9, R11, R10 ;  /* 0x0000000b09117223 */ /* 0x001fc8000000000a */
[----:B-1----:R-:W-:-:S04]  /*0b60*/  FFMA R35, R12, R35, R17 ;  /* 0x000000230c237223 */ /* 0x002fc80000000011 */
[----:B------:R-:W-:-:S04]  /*0b70*/  FFMA R34, R34, R13, R35 ;  /* 0x0000000d22227223 */ /* 0x000fc80000000023 */
[----:B------:R-:W-:-:S04]  /*0b80*/  FFMA R33, R33, R14, R34 ;  /* 0x0000000e21217223 */ /* 0x000fc80000000022 */
[----:B------:R-:W-:Y:S01]  /*0b90*/  FFMA R17, R32, R15, R33 ;  /* 0x0000000f20117223 */ /* 0x000fe20000000021 */
[----:B------:R-:W-:-:S04]  /*0ba0*/  IADD3 R27, PT, PT, R27, 0x4, RZ ;  /* 0x000000041b1b7810 */ /* 0x000fc80007ffe0ff */
[----:B------:R-:W-:Y:S02]  /*0bb0*/  ISETP.NE.AND P0, PT, R27, RZ, PT ;  /* 0x000000ff1b00720c */ /* 0x000fe40003f05270 */
[----:B------:R-:W-:Y:S02]  /*0bc0*/  IADD3 R25, PT, PT, R25, 0x40, RZ ;  /* 0x0000004019197810 */ /* 0x000fe40007ffe0ff */
[C---:B------:R-:W-:Y:S02]  /*0bd0*/  LEA R30, R5.reuse, R30, 0x6 ;  /* 0x0000001e051e7211 */ /* 0x040fe400078e30ff */
[C---:B------:R-:W-:Y:S02]  /*0be0*/  LEA R28, R5.reuse, R28, 0x6 ;  /* 0x0000001c051c7211 */ /* 0x040fe400078e30ff */
[C---:B------:R-:W-:Y:S02]  /*0bf0*/  LEA R26, R5.reuse, R26, 0x6 ;  /* 0x0000001a051a7211 */ /* 0x040fe400078e30ff */
[----:B------:R-:W-:Y:S01]  /*0c00*/  LEA R24, R5, R24, 0x6 ;  /* 0x0000001805187211 */ /* 0x000fe200078e30ff */
        /* <DEDUP_REMOVED lines=8> */
[----:B------:R-:W-:Y:S04]  /*0c90*/  LDS R33, [R22+0x100] ;  /* 0x0001000016217984 */ /* 0x000fe80000000800 */
[----:B------:R-:W4:Y:S04]  /*0ca0*/  LDS.128 R12, [R7+0x10] ;  /* 0x00001000070c7984 */ /* 0x000f280000000c00 */
[----:B------:R-:W5:Y:S04]  /*0cb0*/  LDS R32, [R22+0x140] ;  /* 0x0001400016207984 */ /* 0x000f680000000800 */
[----:B------:R-:W5:Y:S01]  /*0cc0*/  LDS R35, [R22+0x180] ;  /* 0x0001800016237984 */ /* 0x000f620000000800 */
[----:B0-----:R-:W-:-:S03]  /*0cd0*/  FFMA R17, R8, R31, R17 ;  /* 0x0000001f08117223 */ /* 0x001fc60000000011 */
[----:B------:R-:W0:Y:S01]  /*0ce0*/  LDS R8, [R22+0x1c0] ;  /* 0x0001c00016087984 */ /* 0x000e220000000800 */
[----:B-1----:R-:W-:-:S03]  /*0cf0*/  FFMA R36, R36, R9, R17 ;  /* 0x0000000924247223 */ /* 0x002fc60000000011 */
[----:B------:R-:W-:Y:S04]  /*0d00*/  LDS R31, [R22+0x200] ;  /* 0x00020000161f7984 */ /* 0x000fe80000000800 */
[----:B------:R-:W1:Y:S01]  /*0d10*/  LDS.128 R16, [R7+0x20] ;  /* 0x0000200007107984 */ /* 0x000e620000000c00 */
[----:B--2---:R-:W-:-:S04]  /*0d20*/  FFMA R37, R37, R10, R36 ;  /* 0x0000000a25257223 */ /* 0x004fc80000000024 */
[----:B---3--:R-:W-:-:S04]  /*0d30*/  FFMA R11, R34, R11, R37 ;  /* 0x0000000b220b7223 */ /* 0x008fc80000000025 */
[----:B----4-:R-:W-:Y:S02]  /*0d40*/  FFMA R11, R12, R33, R11 ;  /* 0x000000210c0b7223 */ /* 0x010fe4000000000b */
[----:B------:R-:W2:Y:S02]  /*0d50*/  LDS R12, [R22+0x240] ;  /* 0x00024000160c7984 */ /* 0x000ea40000000800 */
[----:B-----5:R-:W-:Y:S02]  /*0d60*/  FFMA R32, R32, R13, R11 ;  /* 0x0000000d20207223 */ /* 0x020fe4000000000b */
[----:B------:R-:W3:Y:S02]  /*0d70*/  LDS R13, [R22+0x280] ;  /* 0x00028000160d7984 */ /* 0x000ee40000000800 */
[----:B------:R-:W-:Y:S02]  /*0d80*/  FFMA R35, R35, R14, R32 ;  /* 0x0000000e23237223 */ /* 0x000fe40000000020 */
[----:B------:R-:W4:Y:S04]  /*0d90*/  LDS R14, [R22+0x2c0] ;  /* 0x0002c000160e7984 */ /* 0x000f280000000800 */
[----:B------:R-:W-:Y:S01]  /*0da0*/  LDS R32, [R22+0x340] ;  /* 0x0003400016207984 */ /* 0x000fe20000000800 */
[----:B0-----:R-:W-:-:S03]  /*0db0*/  FFMA R35, R8, R15, R35 ;  /* 0x0000000f08237223 */ /* 0x001fc60000000023 */
[----:B------:R-:W-:Y:S04]  /*0dc0*/  LDS R15, [R22+0x300] ;  /* 0x00030000160f7984 */ /* 0x000fe80000000800 */
[----:B------:R-:W0:Y:S01]  /*0dd0*/  LDS.128 R8, [R7+0x30] ;  /* 0x0000300007087984 */ /* 0x000e220000000c00 */
[----:B-1----:R-:W-:-:S03]  /*0de0*/  FFMA R35, R16, R31, R35 ;  /* 0x0000001f10237223 */ /* 0x002fc60000000023 */
[----:B------:R-:W1:Y:S04]  /*0df0*/  LDS R31, [R22+0x380] ;  /* 0x00038000161f7984 */ /* 0x000e680000000800 */
[----:B------:R-:W5:Y:S01]  /*0e00*/  LDS R16, [R22+0x3c0] ;  /* 0x0003c00016107984 */ /* 0x000f620000000800 */
[----:B--2---:R-:W-:-:S04]  /*0e10*/  FFMA R12, R12, R17, R35 ;  /* 0x000000110c0c7223 */ /* 0x004fc80000000023 */
[----:B---3--:R-:W-:-:S04]  /*0e20*/  FFMA R13, R13, R18, R12 ;  /* 0x000000120d0d7223 */ /* 0x008fc8000000000c */
[----:B----4-:R-:W-:-:S04]  /*0e30*/  FFMA R13, R14, R19, R13 ;  /* 0x000000130e0d7223 */ /* 0x010fc8000000000d */
[----:B0-----:R-:W-:-:S04]  /*0e40*/  FFMA R13, R8, R15, R13 ;  /* 0x0000000f080d7223 */ /* 0x001fc8000000000d */
[----:B------:R-:W-:-:S04]  /*0e50*/  FFMA R32, R32, R9, R13 ;  /* 0x0000000920207223 */ /* 0x000fc8000000000d */
[----:B-1----:R-:W-:-:S04]  /*0e60*/  FFMA R31, R31, R10, R32 ;  /* 0x0000000a1f1f7223 */ /* 0x002fc80000000020 */
[----:B-----5:R-:W-:Y:S01]  /*0e70*/  FFMA R31, R16, R11, R31 ;  /* 0x0000000b101f7223 */ /* 0x020fe2000000001f */
[----:B------:R-:W-:Y:S06]  /*0e80*/  BAR.SYNC.DEFER_BLOCKING 0x0 ;  /* 0x0000000000007b1d */ /* 0x000fec0000010000 */
[----:B------:R-:W-:Y:S05]  /*0e90*/  @P0 BRA `(.L_x_2) ;  /* 0xfffffff4000c0947 */ /* 0x000fea000383ffff */
.L_x_1:
[----:B------:R-:W-:-:S13]  /*0ea0*/  LOP3.LUT P0, R8, R29, 0x3, RZ, 0xc0, !PT ;  /* 0x000000031d087812 */ /* 0x000fda000780c0ff */
[----:B------:R-:W-:Y:S05]  /*0eb0*/  @!P0 BRA `(.L_x_0) ;  /* 0x0000000800848947 */ /* 0x000fea0003800000 */
[----:B------:R-:W-:Y:S02]  /*0ec0*/  ISETP.NE.AND P0, PT, R8, 0x1, PT ;  /* 0x000000010800780c */ /* 0x000fe40003f05270 */
[----:B------:R-:W-:-:S04]  /*0ed0*/  LOP3.LUT R29, R29, 0x1, RZ, 0xc0, !PT ;  /* 0x000000011d1d7812 */ /* 0x000fc800078ec0ff */
[----:B------:R-:W-:-:S07]  /*0ee0*/  ISETP.NE.U32.AND P1, PT, R29, 0x1, PT ;  /* 0x000000011d00780c */ /* 0x000fce0003f25070 */
[----:B------:R-:W-:Y:S06]  /*0ef0*/  @!P0 BRA `(.L_x_3) ;  /* 0x0000000400988947 */ /* 0x000fec0003800000 */
[----:B------:R-:W0:Y:S01]  /*0f00*/  LDC.64 R16, c[0x0][0x380] ;  /* 0x0000e000ff107b82 */ /* 0x000e220000000a00 */
[C---:B------:R-:W-:Y:S02]  /*0f10*/  LEA R18, R0.reuse, R3, 0x4 ;  /* 0x0000000300127211 */ /* 0x040fe400078e20ff */
[----:B------:R-:W-:-:S03]  /*0f20*/  LEA R19, R0, R21, 0x4 ;  /* 0x0000001500137211 */ /* 0x000fc600078e20ff */
[----:B------:R-:W-:Y:S02]  /*0f30*/  IMAD R13, R18, R5, R4 ;  /* 0x00000005120d7224 */ /* 0x000fe400078e0204 */
[----:B------:R-:W1:Y:S01]  /*0f40*/  LDC.64 R32, c[0x0][0x388] ;  /* 0x0000e200ff207b82 */ /* 0x000e620000000a00 */
[----:B0-----:R-:W-:-:S05]  /*0f50*/  IMAD.WIDE.U32 R8, R19, 0x4, R16 ;  /* 0x0000000413087825 */ /* 0x001fca00078e0010 */
[----:B------:R-:W2:Y:S01]  /*0f60*/  LDG.E R23, desc[UR8][R8.64] ;  /* 0x0000000808177981 */ /* 0x000ea2000c1e1900 */
[----:B-1----:R-:W-:-:S05]  /*0f70*/  IMAD.WIDE.U32 R12, R13, 0x4, R32 ;  /* 0x000000040d0c7825 */ /* 0x002fca00078e0020 */
[----:B------:R-:W3:Y:S01]  /*0f80*/  LDG.E R22, desc[UR8][R12.64] ;  /* 0x000000080c167981 */ /* 0x000ee2000c1e1900 */
[----:B------:R-:W-:-:S04]  /*0f90*/  UIADD3 UR5, UPT, UPT, UR4, 0x400, URZ ;  /* 0x0000040004057890 */ /* 0x000fc8000fffe0ff */
[----:B------:R-:W-:Y:S01]  /*0fa0*/  ULEA UR5, UR6, UR5, 0x18 ;  /* 0x0000000506057291 */ /* 0x000fe2000f8ec0ff */
[----:B------:R-:W-:-:S05]  /*0fb0*/  LEA R30, R2, R7, 0x2 ;  /* 0x00000007021e7211 */ /* 0x000fca00078e10ff */
[----:B------:R-:W-:-:S04]  /*0fc0*/  LEA R20, R2, UR5, 0x2 ;  /* 0x0000000502147c11 */ /* 0x000fc8000f8e10ff */
[----:B------:R-:W-:Y:S02]  /*0fd0*/  LEA R25, R3, R20, 0x6 ;  /* 0x0000001403197211 */ /* 0x000fe400078e30ff */
[----:B------:R-:W-:Y:S01]  /*0fe0*/  IADD3 R18, PT, PT, R18, 0x10, RZ ;  /* 0x0000001012127810 */ /* 0x000fe20007ffe0ff */
        /* <DEDUP_REMOVED lines=11> */
[----:B------:R-:W5:Y:S04]  /*10a0*/  LDS R23, [R20+0x180] ;  /* 0x0001800014177984 */ /* 0x000f680000000800 */
[----:B------:R-:W5:Y:S04]  /*10b0*/  LDS R22, [R20+0x1c0] ;  /* 0x0001c00014167984 */ /* 0x000f680000000800 */
[----:B------:R-:W-:Y:S01]  /*10c0*/  LDS R36, [R20+0x200] ;  /* 0x0002000014247984 */ /* 0x000fe20000000800 */
[----:B0-----:R-:W-:-:S03]  /*10d0*/  FFMA R8, R8, R26, R31 ;  /* 0x0000001a08087223 */ /* 0x001fc6000000001f */
[----:B------:R-:W-:Y:S01]  /*10e0*/  LDS R34, [R20+0x2c0] ;  /* 0x0002c00014227984 */ /* 0x000fe20000000800 */
[----:B-1----:R-:W-:-:S03]  /*10f0*/  FFMA R9, R29, R9, R8 ;  /* 0x000000091d097223 */ /* 0x002fc60000000008 */
[----:B------:R-:W-:Y:S01]  /*1100*/  LDS R31, [R20+0x380] ;  /* 0x00038000141f7984 */ /* 0x000fe20000000800 */
[----:B--2---:R-:W-:-:S03]  /*1110*/  FFMA R10, R28, R10, R9 ;  /* 0x0000000a1c0a7223 */ /* 0x004fc60000000009 */
[----:B------:R-:W-:Y:S01]  /*1120*/  LDS R29, [R20+0x300] ;  /* 0x00030000141d7984 */ /* 0x000fe20000000800 */
[----:B---3--:R-:W-:Y:S01]  /*1130*/  FFMA R11, R35, R11, R10 ;  /* 0x0000000b230b7223 */ /* 0x008fe2000000000a */
[----:B------:R-:W-:Y:S02]  /*1140*/  IMAD R9, R18, R5, R4 ;  /* 0x0000000512097224 */ /* 0x000fe400078e0204 */
[----:B------:R-:W-:Y:S04]  /*1150*/  LDS R28, [R20+0x240] ;  /* 0x00024000141c7984 */ /* 0x000fe80000000800 */
[----:B------:R-:W-:Y:S01]  /*1160*/  LDS R35, [R20+0x280] ;  /* 0x0002800014237984 */ /* 0x000fe20000000800 */
[----:B----4-:R-:W-:-:S03]  /*1170*/  FFMA R11, R12, R27, R11 ;  /* 0x0000001b0c0b7223 */ /* 0x010fc6000000000b */
[----:B------:R-:W-:Y:S01]  /*1180*/  LDS R26, [R20+0x3c0] ;  /* 0x0003c000141a7984 */ /* 0x000fe20000000800 */
[----:B-----5:R-:W-:Y:S01]  /*1190*/  FFMA R24, R24, R13, R11 ;  /* 0x0000000d18187223 */ /* 0x020fe2000000000b */
[----:B------:R-:W-:Y:S01]  /*11a0*/  IADD3 R13, PT, PT, R19, 0x10, RZ ;  /* 0x00000010130d7810 */ /* 0x000fe20007ffe0ff */
[----:B------:R-:W-:-:S04]  /*11b0*/  IMAD.WIDE.U32 R32, R9, 0x4, R32 ;  /* 0x0000000409207825 */ /* 0x000fc800078e0020 */
[----:B------:R-:W-:Y:S01]  /*11c0*/  FFMA R23, R23, R14, R24 ;  /* 0x0000000e17177223 */ /* 0x000fe20000000018 */
[----:B------:R-:W0:Y:S01]  /*11d0*/  LDS.128 R8, [R7+0x20] ;  /* 0x0000200007087984 */ /* 0x000e220000000c00 */
[----:B------:R-:W-:-:S03]  /*11e0*/  IMAD.WIDE.U32 R12, R13, 0x4, R16 ;  /* 0x000000040d0c7825 */ /* 0x000fc600078e0010 */
[----:B------:R-:W-:Y:S04]  /*11f0*/  LDS R24, [R20+0x340] ;  /* 0x0003400014187984 */ /* 0x000fe80000000800 */
[----:B------:R-:W1:Y:S01]  /*1200*/  LDS.128 R16, [R7+0x30] ;  /* 0x0000300007107984 */ /* 0x000e620000000c00 */
[----:B------:R-:W-:Y:S06]  /*1210*/  BAR.SYNC.DEFER_BLOCKING 0x0 ;  /* 0x0000000000007b1d */ /* 0x000fec0000010000 */
[----:B------:R-:W2:Y:S04]  /*1220*/  LDG.E R13, desc[UR8][R12.64] ;  /* 0x000000080c0d7981 */ /* 0x000ea8000c1e1900 */
[----:B------:R3:W4:Y:S01]  /*1230*/  LDG.E R32, desc[UR8][R32.64] ;  /* 0x0000000820207981 */ /* 0x000722000c1e1900 */
[----:B------:R-:W-:-:S04]  /*1240*/  FFMA R27, R22, R15, R23 ;  /* 0x0000000f161b7223 */ /* 0x000fc80000000017 */
[----:B0-----:R-:W-:-:S04]  /*1250*/  FFMA R37, R8, R36, R27 ;  /* 0x0000002408257223 */ /* 0x001fc8000000001b */
[----:B------:R-:W-:-:S04]  /*1260*/  FFMA R8, R28, R9, R37 ;  /* 0x000000091c087223 */ /* 0x000fc80000000025 */
[----:B------:R-:W-:-:S04]  /*1270*/  FFMA R35, R35, R10, R8 ;  /* 0x0000000a23237223 */ /* 0x000fc80000000008 */
[----:B------:R-:W-:-:S04]  /*1280*/  FFMA R35, R34, R11, R35 ;  /* 0x0000000b22237223 */ /* 0x000fc80000000023 */
[----:B-1----:R-:W-:-:S04]  /*1290*/  FFMA R29, R16, R29, R35 ;  /* 0x0000001d101d7223 */ /* 0x002fc80000000023 */
[----:B------:R-:W-:-:S04]  /*12a0*/  FFMA R24, R24, R17, R29 ;  /* 0x0000001118187223 */ /* 0x000fc8000000001d */
[----:B------:R-:W-:-:S04]  /*12b0*/  FFMA R31, R31, R18, R24 ;  /* 0x000000121f1f7223 */ /* 0x000fc80000000018 */
[----:B---3--:R-:W-:Y:S01]  /*12c0*/  FFMA R33, R26, R19, R31 ;  /* 0x000000131a217223 */ /* 0x008fe2000000001f */
[----:B------:R-:W-:Y:S01]  /*12d0*/  IADD3 R0, PT, PT, R0, 0x2, RZ ;  /* 0x0000000200007810 */ /* 0x000fe20007ffe0ff */
[----:B--2---:R-:W-:Y:S04]  /*12e0*/  STS [R30], R13 ;  /* 0x0000000d1e007388 */ /* 0x004fe80000000800 */
[----:B----4-:R-:W-:Y:S01]  /*12f0*/  STS [R25], R32 ;  /* 0x0000002019007388 */ /* 0x010fe20000000800 */
        /* <DEDUP_REMOVED lines=11> */
[----:B------:R-:W-:Y:S04]  /*13b0*/  LDS R31, [R20+0x200] ;  /* 0x00020000141f7984 */ /* 0x000fe80000000800 */
[----:B------:R-:W5:Y:S01]  /*13c0*/  LDS.128 R16, [R7+0x20] ;  /* 0x0000200007107984 */ /* 0x000f620000000c00 */
[----:B0-----:R-:W-:-:S03]  /*13d0*/  FFMA R23, R12, R23, R33 ;  /* 0x000000170c177223 */ /* 0x001fc60000000021 */
[----:B------:R-:W0:Y:S01]  /*13e0*/  LDS R26, [R20+0x240] ;  /* 0x00024000141a7984 */ /* 0x000e220000000800 */
[----:B-1----:R-:W-:-:S03]  /*13f0*/  FFMA R22, R22, R13, R23 ;  /* 0x0000000d16167223 */ /* 0x002fc60000000017 */
[----:B------:R-:W1:Y:S01]  /*1400*/  LDS R23, [R20+0x280] ;  /* 0x0002800014177984 */ /* 0x000e620000000800 */
[----:B--2---:R-:W-:-:S03]  /*1410*/  FFMA R27, R27, R14, R22 ;  /* 0x0000000e1b1b7223 */ /* 0x004fc60000000016 */
[----:B------:R-:W2:Y:S01]  /*1420*/  LDS R22, [R20+0x2c0] ;  /* 0x0002c00014167984 */ /* 0x000ea20000000800 */
[----:B---3--:R-:W-:-:S03]  /*1430*/  FFMA R33, R28, R15, R27 ;  /* 0x0000000f1c217223 */ /* 0x008fc6000000001b */
[----:B------:R-:W-:Y:S04]  /*1440*/  LDS R27, [R20+0x300] ;  /* 0x00030000141b7984 */ /* 0x000fe80000000800 */
[----:B------:R-:W3:Y:S01]  /*1450*/  LDS.128 R12, [R7+0x30] ;  /* 0x00003000070c7984 */ /* 0x000ee20000000c00 */
[----:B----4-:R-:W-:-:S03]  /*1460*/  FFMA R33, R8, R25, R33 ;  /* 0x0000001908217223 */ /* 0x010fc60000000021 */
[----:B------:R-:W4:Y:S04]  /*1470*/  LDS R28, [R20+0x340] ;  /* 0x00034000141c7984 */ /* 0x000f280000000800 */
[----:B------:R-:W4:Y:S01]  /*1480*/  LDS R25, [R20+0x380] ;  /* 0x0003800014197984 */ /* 0x000f220000000800 */
[----:B-----5:R-:W-:-:S03]  /*1490*/  FFMA R30, R30, R9, R33 ;  /* 0x000000091e1e7223 */ /* 0x020fc60000000021 */
[----:B------:R-:W5:Y:S01]  /*14a0*/  LDS R8, [R20+0x3c0] ;  /* 0x0003c00014087984 */ /* 0x000f620000000800 */
[----:B------:R-:W-:-:S04]  /*14b0*/  FFMA R29, R29, R10, R30 ;  /* 0x0000000a1d1d7223 */ /* 0x000fc8000000001e */
[----:B------:R-:W-:-:S04]  /*14c0*/  FFMA R11, R24, R11, R29 ;  /* 0x0000000b180b7223 */ /* 0x000fc8000000001d */
[----:B------:R-:W-:-:S04]  /*14d0*/  FFMA R11, R16, R31, R11 ;  /* 0x0000001f100b7223 */ /* 0x000fc8000000000b */
[----:B0-----:R-:W-:-:S04]  /*14e0*/  FFMA R26, R26, R17, R11 ;  /* 0x000000111a1a7223 */ /* 0x001fc8000000000b */
[----:B-1----:R-:W-:-:S04]  /*14f0*/  FFMA R23, R23, R18, R26 ;  /* 0x0000001217177223 */ /* 0x002fc8000000001a */
[----:B--2---:R-:W-:-:S04]  /*1500*/  FFMA R19, R22, R19, R23 ;  /* 0x0000001316137223 */ /* 0x004fc80000000017 */
[----:B---3--:R-:W-:-:S04]  /*1510*/  FFMA R19, R12, R27, R19 ;  /* 0x0000001b0c137223 */ /* 0x008fc80000000013 */
[----:B----4-:R-:W-:-:S04]  /*1520*/  FFMA R28, R28, R13, R19 ;  /* 0x0000000d1c1c7223 */ /* 0x010fc80000000013 */
[----:B------:R-:W-:-:S04]  /*1530*/  FFMA R25, R25, R14, R28 ;  /* 0x0000000e19197223 */ /* 0x000fc8000000001c */
[----:B-----5:R-:W-:Y:S01]  /*1540*/  FFMA R31, R8, R15, R25 ;  /* 0x0000000f081f7223 */ /* 0x020fe20000000019 */
[----:B------:R-:W-:Y:S06]  /*1550*/  BAR.SYNC.DEFER_BLOCKING 0x0 ;  /* 0x0000000000007b1d */ /* 0x000fec0000010000 */
.L_x_3:
[----:B------:R-:W-:Y:S05]  /*1560*/  @P1 BRA `(.L_x_0) ;  /* 0x0000000000d81947 */ /* 0x000fea0003800000 */
[----:B------:R-:W0:Y:S01]  /*1570*/  LDC.64 R8, c[0x0][0x380] ;  /* 0x0000e000ff087b82 */ /* 0x000e220000000a00 */
[C---:B------:R-:W-:Y:S02]  /*1580*/  LEA R10, R0.reuse, R3, 0x4 ;  /* 0x00000003000a7211 */ /* 0x040fe400078e20ff */
[----:B------:R-:W-:-:S03]  /*1590*/  LEA R21, R0, R21, 0x4 ;  /* 0x0000001500157211 */ /* 0x000fc600078e20ff */
[----:B------:R-:W-:Y:S02]  /*15a0*/  IMAD R11, R10, R5, R4 ;  /* 0x000000050a0b7224 */ /* 0x000fe400078e0204 */
[----:B------:R-:W1:Y:S01]  /*15b0*/  LDC.64 R12, c[0x0][0x388] ;  /* 0x0000e200ff0c7b82 */ /* 0x000e620000000a00 */
[----:B0-----:R-:W-:-:S05]  /*15c0*/  IMAD.WIDE.U32 R8, R21, 0x4, R8 ;  /* 0x0000000415087825 */ /* 0x001fca00078e0008 */
[----:B------:R-:W2:Y:S01]  /*15d0*/  LDG.E R14, desc[UR8][R8.64] ;  /* 0x00000008080e7981 */ /* 0x000ea2000c1e1900 */
[----:B-1----:R-:W-:-:S06]  /*15e0*/  IMAD.WIDE.U32 R12, R11, 0x4, R12 ;  /* 0x000000040b0c7825 */ /* 0x002fcc00078e000c */
[----:B------:R-:W3:Y:S01]  /*15f0*/  LDG.E R12, desc[UR8][R12.64] ;  /* 0x000000080c0c7981 */ /* 0x000ee2000c1e1900 */
[----:B------:R-:W-:-:S04]  /*1600*/  UIADD3 UR4, UPT, UPT, UR4, 0x400, URZ ;  /* 0x0000040004047890 */ /* 0x000fc8000fffe0ff */
[----:B------:R-:W-:Y:S01]  /*1610*/  ULEA UR4, UR6, UR4, 0x18 ;  /* 0x0000000406047291 */ /* 0x000fe2000f8ec0ff */
[----:B------:R-:W-:-:S05]  /*1620*/  LEA R15, R2, R7, 0x2 ;  /* 0x00000007020f7211 */ /* 0x000fca00078e10ff */
[----:B------:R-:W-:-:S04]  /*1630*/  LEA R0, R2, UR4, 0x2 ;  /* 0x0000000402007c11 */ /* 0x000fc8000f8e10ff */
        /* <DEDUP_REMOVED lines=26> */
[----:B------:R-:W4:Y:S01]  /*17e0*/  LDS R10, [R0+0x340] ;  /* 0x00034000000a7984 */ /* 0x000f220000000800 */
[----:B-----5:R-:W-:-:S03]  /*17f0*/  FFMA R2, R2, R17, R3 ;  /* 0x0000001102027223 */ /* 0x020fc60000000003 */
[----:B------:R-:W5:Y:S04]  /*1800*/  LDS R16, [R0+0x380] ;  /* 0x0003800000107984 */ /* 0x000f680000000800 */
        /* <DEDUP_REMOVED lines=9> */
[----:B-----5:R-:W-:-:S04]  /*18a0*/  FFMA R16, R16, R30, R9 ;  /* 0x0000001e10107223 */ /* 0x020fc80000000009 */
[----:B------:R-:W-:Y:S01]  /*18b0*/  FFMA R31, R3, R31, R16 ;  /* 0x0000001f031f7223 */ /* 0x000fe20000000010 */
[----:B------:R-:W-:Y:S06]  /*18c0*/  BAR.SYNC.DEFER_BLOCKING 0x0 ;  /* 0x0000000000007b1d */ /* 0x000fec0000010000 */
.L_x_0:
[----:B------:R-:W0:Y:S01]  /*18d0*/  LDC.64 R2, c[0x0][0x390] ;  /* 0x0000e400ff027b82 */ /* 0x000e220000000a00 */
[----:B------:R-:W-:-:S04]  /*18e0*/  IMAD R5, R6, R5, R4 ;  /* 0x0000000506057224 */ /* 0x000fc800078e0204 */
[----:B0-----:R-:W-:-:S05]  /*18f0*/  IMAD.WIDE R2, R5, 0x4, R2 ;  /* 0x0000000405027825 */ /* 0x001fca00078e0202 */
[----:B------:R-:W-:Y:S01]  /*1900*/  STG.E desc[UR8][R2.64], R31 ;  /* 0x0000001f02007986 */ /* 0x000fe2000c101908 */
[----:B------:R-:W-:Y:S05]  /*1910*/  EXIT ;  /* 0x000000000000794d */ /* 0x000fea0003800000 */
.L_x_4:
[----:B------:R-:W-:-:S00]  /*1920*/  BRA `(.L_x_4) ;  /* 0xfffffffc00fc7947 */ /* 0x000fc0000383ffff */
[----:B------:R-:W-:-:S00]  /*1930*/  NOP ;  /* 0x0000000000007918 */ /* 0x000fc00000000000 */
        /* <DEDUP_REMOVED lines=12> */
.L_x_10:


//--------------------- .text._Z20matrixMulTraditionalPfS_S_i --------------------------
	.section	.text._Z20matrixMulTraditionalPfS_S_i,"ax",@progbits
	.align	128
        .global         _Z20matrixMulTraditionalPfS_S_i
        .type           _Z20matrixMulTraditionalPfS_S_i,@function
        .size           _Z20matrixMulTraditionalPfS_S_i,(.L_x_11 - _Z20matrixMulTraditionalPfS_S_i)
        .other          _Z20matrixMulTraditionalPfS_S_i,@"STO_CUDA_ENTRY STV_DEFAULT"
_Z20matrixMulTraditionalPfS_S_i:
.text._Z20matrixMulTraditionalPfS_S_i:
[----:B------:R-:W-:Y:S01]  /*0000*/  LDC R1, c[0x0][0x37c] ;  /* 0x0000df00ff017b82 */ /* 0x000fe20000000800 */
[----:B------:R-:W0:Y:S07]  /*0010*/  S2R R0, SR_TID.Y ;  /* 0x0000000000007919 */ /* 0x000e2e0000002200 */
[----:B------:R-:W0:Y:S01]  /*0020*/  S2UR UR4, SR_CTAID.Y ;  /* 0x00000000000479c3 */ /* 0x000e220000002600 */
[----:B------:R-:W1:Y:S01]  /*0030*/  LDCU UR20, c[0x0][0x398] ;  /* 0x00007300ff1477ac */ /* 0x000e620008000800 */
[----:B------:R-:W2:Y:S06]  /*0040*/  S2R R3, SR_TID.X ;  /* 0x0000000000037919 */ /* 0x000eac0000002100 */
[----:B------:R-:W0:Y:S08]  /*0050*/  LDC R13, c[0x0][0x364] ;  /* 0x0000d900ff0d7b82 */ /* 0x000e300000000800 */
[----:B------:R-:W2:Y:S08]  /*0060*/  S2UR UR5, SR_CTAID.X ;  /* 0x00000000000579c3 */ /* 0x000eb00000002500 */
[----:B------:R-:W2:Y:S01]  /*0070*/  LDC R2, c[0x0][0x360] ;  /* 0x0000d800ff027b82 */ /* 0x000ea20000000800 */
[----:B0-----:R-:W-:-:S02]  /*0080*/  IMAD R13, R13, UR4, R0 ;  /* 0x000000040d0d7c24 */ /* 0x001fc4000f8e0200 */
[----:B--2---:R-:W-:-:S05]  /*0090*/  IMAD R0, R2, UR5, R3 ;  /* 0x0000000502007c24 */ /* 0x004fca000f8e0203 */
[----:B------:R-:W-:-:S04]  /*00a0*/  VIMNMX R2, PT, PT, R13, R0, !PT ;  /* 0x000000000d027248 */ /* 0x000fc80007fe0100 */
[----:B-1----:R-:W-:-:S13]  /*00b0*/  ISETP.GE.AND P0, PT, R2, UR20, PT ;  /* 0x0000001402007c0c */ /* 0x002fda000bf06270 */
[----:B------:R-:W-:Y:S05]  /*00c0*/  @P0 EXIT ;  /* 0x000000000000094d */ /* 0x000fea0003800000 */
[----:B------:R-:W-:Y:S01]  /*00d0*/  UISETP.GE.U32.AND UP0, UPT, UR20, 0x8, UPT ;  /* 0x000000081400788c */ /* 0x000fe2000bf06070 */
[----:B------:R-:W-:Y:S02]  /*00e0*/  HFMA2 R12, -RZ, RZ, 0, 0 ;  /* 0x00000000ff0c7431 */ /* 0x000fe400000001ff */
[----:B------:R-:W-:Y:S01]  /*00f0*/  IMAD R13, R13, UR20, RZ ;  /* 0x000000140d0d7c24 */ /* 0x000fe2000f8e02ff */
[----:B------:R-:W-:Y:S01]  /*0100*/  UMOV UR4, URZ ;  /* 0x000000ff00047c82 */ /* 0x000fe20008000000 */
[----:B------:R-:W0:Y:S04]  /*0110*/  LDCU.64 UR18, c[0x0][0x358] ;  /* 0x00006b00ff1277ac */ /* 0x000e280008000a00 */
[----:B------:R-:W-:Y:S05]  /*0120*/  BRA.U !UP0, `(.L_x_5) ;  /* 0x0000000508047547 */ /* 0x000fea000b800000 */
[----:B------:R-:W1:Y:S01]  /*0130*/  LDCU.128 UR24, c[0x0][0x380] ;  /* 0x00007000ff1877ac */ /* 0x000e620008000c00 */
[----:B------:R-:W-:Y:S02]  /*0140*/  MOV R12, RZ ;  /* 0x000000ff000c7202 */ /* 0x000fe40000000f00 */
[----:B------:R-:W-:Y:S01]  /*0150*/  MOV R14, R0 ;  /* 0x00000000000e7202 */ /* 0x000fe20000000f00 */
[----:B------:R-:W-:-:S04]  /*0160*/  ULOP3.LUT UR4, UR20, 0x7ffffff8, URZ, 0xc0, !UPT ;  /* 0x7ffffff814047892 */ /* 0x000fc8000f8ec0ff */
[----:B------:R-:W-:Y:S01]  /*0170*/  UIADD3 UR5, UPT, UPT, -UR4, URZ, URZ ;  /* 0x000000ff04057290 */ /* 0x000fe2000fffe1ff */
[----:B-1----:R-:W-:Y:S01]  /*0180*/  MOV R2, UR24 ;  /* 0x0000001800027c02 */ /* 0x002fe20008000f00 */
[----:B------:R-:W-:Y:S01]  /*0190*/  UIMAD.WIDE UR6, UR20, 0x8, UR26 ;  /* 0x00000008140678a5 */ /* 0x000fe2000f8e021a */
[----:B------:R-:W-:Y:S01]  /*01a0*/  MOV R3, UR25 ;  /* 0x0000001900037c02 */ /* 0x000fe20008000f00 */
[----:B------:R-:W-:Y:S02]  /*01b0*/  UIMAD.WIDE UR8, UR20, 0xc, UR26 ;  /* 0x0000000c140878a5 */ /* 0x000fe4000f8e021a */
[----:B------:R-:W-:Y:S01]  /*01c0*/  UIMAD.WIDE UR10, UR20, 0x10, UR26 ;  /* 0x00000010140a78a5 */ /* 0x000fe2000f8e021a */
[----:B------:R-:W-:Y:S01]  /*01d0*/  IMAD.WIDE.U32 R2, R13, 0x4, R2 ;  /* 0x000000040d027825 */ /* 0x000fe200078e0002 */
[----:B------:R-:W-:Y:S02]  /*01e0*/  UIMAD.WIDE UR12, UR20, 0x14, UR26 ;  /* 0x00000014140c78a5 */ /* 0x000fe4000f8e021a */
[----:B------:R-:W-:Y:S01]  /*01f0*/  UIMAD.WIDE UR14, UR20, 0x18, UR26 ;  /* 0x00000018140e78a5 */ /* 0x000fe2000f8e021a */
[----:B------:R-:W-:Y:S01]  /*0200*/  IADD3 R2, P0, PT, R2, 0x10, RZ ;  /* 0x0000001002027810 */ /* 0x000fe20007f1e0ff */
[----:B------:R-:W-:-:S03]  /*0210*/  UIMAD.WIDE UR16, UR20, 0x1c, UR26 ;  /* 0x0000001c141078a5 */ /* 0x000fc6000f8e021a */
[----:B------:R-:W-:-:S09]  /*0220*/  IADD3.X R3, PT, PT, RZ, R3, RZ, P0, !PT ;  /* 0x00000003ff037210 */ /* 0x000fd200007fe4ff */
.L_x_6:
[----:B------:R-:W-:Y:S01]  /*0230*/  UIMAD.WIDE UR22, UR20, 0x4, UR26 ;  /* 0x00000004141678a5 */ /* 0x000fe2000f8e021a */
[----:B------:R-:W-:Y:S02]  /*0240*/  IMAD.MOV.U32 R23, RZ, RZ, 0x4 ;  /* 0x00000004ff177424 */ /* 0x000fe400078e00ff */
[----:B------:R-:W-:Y:S01]  /*0250*/  HFMA2 R11, -RZ, RZ, 0, 2.384185791015625e-07 ;  /* 0x00000004ff0b7431 */ /* 0x000fe200000001ff */
[----:B------:R-:W-:Y:S01]  /*0260*/  MOV R25, 0x4 ;  /* 0x0000000400197802 */ /* 0x000fe20000000f00 */
[----:B0-----:R-:W2:Y:S01]  /*0270*/  LDG.E R21, desc[UR18][R2.64+-0x10] ;  /* 0xfffff01202157981 */ /* 0x001ea2000c1e1900 */
[C---:B------:R-:W-:Y:S01]  /*0280*/  IMAD.WIDE R22, R14.reuse, R23, UR26 ;  /* 0x0000001a0e167e25 */ /* 0x040fe2000f8e0217 */
[----:B------:R-:W-:Y:S02]  /*0290*/  MOV R8, UR22 ;  /* 0x0000001600087c02 */ /* 0x000fe40008000f00 */
[----:B------:R-:W-:Y:S01]  /*02a0*/  MOV R9, UR23 ;  /* 0x0000001700097c02 */ /* 0x000fe20008000f00 */
[----:B------:R-:W3:Y:S02]  /*02b0*/  LDG.E R19, desc[UR18][R2.64+-0xc] ;  /* 0xfffff41202137981 */ /* 0x000ee4000c1e1900 */
[----:B------:R-:W-:-:S02]  /*02c0*/  IMAD.WIDE R8, R14, 0x4, R8 ;  /* 0x000000040e087825 */ /* 0x000fc400078e0208 */
[----:B------:R-:W2:Y:S01]  /*02d0*/  LDG.E R22, desc[UR18][R22.64] ;  /* 0x0000001216167981 */ /* 0x000ea2000c1e1900 */
[----:B------:R-:W-:Y:S01]  /*02e0*/  MOV R5, 0x4 ;  /* 0x0000000400057802 */ /* 0x000fe20000000f00 */
[C---:B------:R-:W-:Y:S02]  /*02f0*/  IMAD.WIDE R24, R14.reuse, R25, UR6 ;  /* 0x000000060e187e25 */ /* 0x040fe4000f8e0219 */
[----:B------:R0:W3:Y:S02]  /*0300*/  LDG.E R20, desc[UR18][R8.64] ;  /* 0x0000001208147981 */ /* 0x0000e4000c1e1900 */
[----:B------:R-:W-:Y:S02]  /*0310*/  IMAD.WIDE R10, R14, R11, UR8 ;  /* 0x000000080e0a7e25 */ /* 0x000fe4000f8e020b */
[----:B------:R-:W4:Y:S04]  /*0320*/  LDG.E R18, desc[UR18][R24.64] ;  /* 0x0000001218127981 */ /* 0x000f28000c1e1900 */
[----:B------:R-:W4:Y:S01]  /*0330*/  LDG.E R17, desc[UR18][R2.64+-0x8] ;  /* 0xfffff81202117981 */ /* 0x000f22000c1e1900 */
[----:B0-----:R-:W-:-:S02]  /*0340*/  HFMA2 R9, -RZ, RZ, 0, 2.384185791015625e-07 ;  /* 0x00000004ff097431 */ /* 0x001fc400000001ff */
[----:B------:R-:W-:Y:S01]  /*0350*/  IMAD.MOV.U32 R7, RZ, RZ, 0x4 ;  /* 0x00000004ff077424 */ /* 0x000fe200078e00ff */
[----:B------:R0:W5:Y:S01]  /*0360*/  LDG.E R16, desc[UR18][R10.64] ;  /* 0x000000120a107981 */ /* 0x000162000c1e1900 */
[----:B------:R-:W-:-:S03]  /*0370*/  IMAD.WIDE R4, R14, R5, UR10 ;  /* 0x0000000a0e047e25 */ /* 0x000fc6000f8e0205 */
[----:B------:R-:W5:Y:S01]  /*0380*/  LDG.E R15, desc[UR18][R2.64+-0x4] ;  /* 0xfffffc12020f7981 */ /* 0x000f62000c1e1900 */
[C---:B------:R-:W-:Y:S01]  /*0390*/  IMAD.WIDE R6, R14.reuse, R7, UR12 ;  /* 0x0000000c0e067e25 */ /* 0x040fe2000f8e0207 */
[----:B------:R-:W-:Y:S02]  /*03a0*/  MOV R27, 0x4 ;  /* 0x00000004001b7802 */ /* 0x000fe40000000f00 */
[----:B------:R1:W5:Y:S01]  /*03b0*/  LDG.E R4, desc[UR18][R4.64] ;  /* 0x0000001204047981 */ /* 0x000362000c1e1900 */
[----:B------:R-:W-:-:S03]  /*03c0*/  IMAD.WIDE R8, R14, R9, UR14 ;  /* 0x0000000e0e087e25 */ /* 0x000fc6000f8e0209 */
[----:B------:R-:W5:Y:S01]  /*03d0*/  LDG.E R23, desc[UR18][R2.64] ;  /* 0x0000001202177981 */ /* 0x000f62000c1e1900 */
[----:B0-----:R-:W-:-:S03]  /*03e0*/  IMAD.WIDE R10, R14, R27, UR16 ;  /* 0x000000100e0a7e25 */ /* 0x001fc6000f8e021b */
[----:B------:R-:W5:Y:S04]  /*03f0*/  LDG.E R7, desc[UR18][R6.64] ;  /* 0x0000001206077981 */ /* 0x000f68000c1e1900 */
[----:B------:R-:W5:Y:S04]  /*0400*/  LDG.E R24, desc[UR18][R2.64+0x4] ;  /* 0x0000041202187981 */ /* 0x000f68000c1e1900 */
[----:B------:R-:W5:Y:S04]  /*0410*/  LDG.E R8, desc[UR18][R8.64] ;  /* 0x0000001208087981 */ /* 0x000f68000c1e1900 */
[----:B------:R-:W5:Y:S04]  /*0420*/  LDG.E R25, desc[UR18][R2.64+0x8] ;  /* 0x0000081202197981 */ /* 0x000f68000c1e1900 */
[----:B------:R-:W5:Y:S04]  /*0430*/  LDG.E R10, desc[UR18][R10.64] ;  /* 0x000000120a0a7981 */ /* 0x000f68000c1e1900 */
[----:B------:R0:W5:Y:S01]  /*0440*/  LDG.E R27, desc[UR18][R2.64+0xc] ;  /* 0x00000c12021b7981 */ /* 0x000162000c1e1900 */
[----:B------:R-:W-:-:S04]  /*0450*/  UIADD3 UR5, UPT, UPT, UR5, 0x8, URZ ;  /* 0x0000000805057890 */ /* 0x000fc8000fffe0ff */
[----:B------:R-:W-:Y:S01]  /*0460*/  UISETP.NE.AND UP0, UPT, UR5, URZ, UPT ;  /* 0x000000ff0500728c */ /* 0x000fe2000bf05270 */
[----:B-1----:R-:W-:Y:S02]  /*0470*/  MOV R5, UR20 ;  /* 0x0000001400057c02 */ /* 0x002fe40008000f00 */
[----:B0-----:R-:W-:Y:S02]  /*0480*/  IADD3 R2, P0, PT, R2, 0x20, RZ ;  /* 0x0000002002027810 */ /* 0x001fe40007f1e0ff */
[----:B------:R-:W-:Y:S02]  /*0490*/  LEA R14, R5, R14, 0x3 ;  /* 0x0000000e050e7211 */ /* 0x000fe400078e18ff */
[----:B------:R-:W-:Y:S01]  /*04a0*/  IADD3.X R3, PT, PT, RZ, R3, RZ, P0, !PT ;  /* 0x00000003ff037210 */ /* 0x000fe200007fe4ff */
[----:B--2---:R-:W-:-:S04]  /*04b0*/  FFMA R22, R21, R22, R12 ;  /* 0x0000001615167223 */ /* 0x004fc8000000000c */
[----:B---3--:R-:W-:-:S04]  /*04c0*/  FFMA R20, R19, R20, R22 ;  /* 0x0000001413147223 */ /* 0x008fc80000000016 */
[----:B----4-:R-:W-:-:S04]  /*04d0*/  FFMA R18, R17, R18, R20 ;  /* 0x0000001211127223 */ /* 0x010fc80000000014 */
[----:B-----5:R-:W-:-:S04]  /*04e0*/  FFMA R16, R15, R16, R18 ;  /* 0x000000100f107223 */ /* 0x020fc80000000012 */
[----:B------:R-:W-:-:S04]  /*04f0*/  FFMA R23, R23, R4, R16 ;  /* 0x0000000417177223 */ /* 0x000fc80000000010 */
[----:B------:R-:W-:-:S04]  /*0500*/  FFMA R24, R24, R7, R23 ;  /* 0x0000000718187223 */ /* 0x000fc80000000017 */
[----:B------:R-:W-:-:S04]  /*0510*/  FFMA R8, R25, R8, R24 ;  /* 0x0000000819087223 */ /* 0x000fc80000000018 */
[----:B------:R-:W-:Y:S01]  /*0520*/  FFMA R12, R27, R10, R8 ;  /* 0x0000000a1b0c7223 */ /* 0x000fe20000000008 */
[----:B------:R-:W-:Y:S06]  /*0530*/  BRA.U UP0, `(.L_x_6) ;  /* 0xfffffffd003c7547 */ /* 0x000fec000b83ffff */
.L_x_5:
[----:B------:R-:W-:-:S04]  /*0540*/  ULOP3.LUT UR6, UR20, 0x7, URZ, 0xc0, !UPT ;  /* 0x0000000714067892 */ /* 0x000fc8000f8ec0ff */
[----:B------:R-:W-:-:S09]  /*0550*/  UISETP.NE.AND UP0, UPT, UR6, URZ, UPT ;  /* 0x000000ff0600728c */ /* 0x000fd2000bf05270 */
[----:B------:R-:W-:Y:S05]  /*0560*/  BRA.U !UP0, `(.L_x_7) ;  /* 0x0000000508387547 */ /* 0x000fea000b800000 */
[----:B------:R-:W-:Y:S02]  /*0570*/  UISETP.GE.U32.AND UP0, UPT, UR6, 0x4, UPT ;  /* 0x000000040600788c */ /* 0x000fe4000bf06070 */
[----:B------:R-:W-:-:S04]  /*0580*/  ULOP3.LUT UR5, UR20, 0x3, URZ, 0xc0, !UPT ;  /* 0x0000000314057892 */ /* 0x000fc8000f8ec0ff */
[----:B------:R-:W-:-:S03]  /*0590*/  UISETP.NE.AND UP1, UPT, UR5, URZ, UPT ;  /* 0x000000ff0500728c */ /* 0x000fc6000bf25270 */
[----:B------:R-:W-:Y:S08]  /*05a0*/  BRA.U !UP0, `(.L_x_8) ;  /* 0x00000001087c7547 */ /* 0x000ff0000b800000 */
[----:B------:R-:W1:Y:S01]  /*05b0*/  LDC.64 R6, c[0x0][0x388] ;  /* 0x0000e200ff067b82 */ /* 0x000e620000000a00 */
[----:B------:R-:W2:Y:S01]  /*05c0*/  LDCU.64 UR6, c[0x0][0x380] ;  /* 0x00007000ff0677ac */ /* 0x000ea20008000a00 */
[----:B------:R-:W-:Y:S01]  /*05d0*/  IMAD.U32 R9, RZ, RZ, UR4 ;  /* 0x00000004ff097e24 */ /* 0x000fe2000f8e00ff */
[C---:B------:R-:W-:Y:S02]  /*05e0*/  IADD3 R3, PT, PT, R13.reuse, UR4, RZ ;  /* 0x000000040d037c10 */ /* 0x040fe4000fffe0ff */
[----:B------:R-:W-:Y:S01]  /*05f0*/  IADD3 R10, P0, PT, R13, UR4, RZ ;  /* 0x000000040d0a7c10 */ /* 0x000fe2000ff1e0ff */
[----:B------:R-:W-:Y:S01]  /*0600*/  IMAD R9, R9, UR20, R0 ;  /* 0x0000001409097c24 */ /* 0x000fe2000f8e0200 */
[----:B------:R-:W-:Y:S01]  /*0610*/  MOV R11, UR20 ;  /* 0x00000014000b7c02 */ /* 0x000fe20008000f00 */
[----:B------:R-:W3:Y:S01]  /*0620*/  LDC.64 R4, c[0x0][0x380] ;  /* 0x0000e000ff047b82 */ /* 0x000ee20000000a00 */
[----:B------:R-:W-:Y:S01]  /*0630*/  MOV R15, UR20 ;  /* 0x00000014000f7c02 */ /* 0x000fe20008000f00 */
[----:B-1----:R-:W-:Y:S01]  /*0640*/  IMAD.WIDE R6, R9, 0x4, R6 ;  /* 0x0000000409067825 */ /* 0x002fe200078e0206 */
[----:B------:R-:W-:-:S05]  /*0650*/  MOV R9, UR20 ;  /* 0x0000001400097c02 */ /* 0x000fca0008000f00 */
[----:B------:R-:W-:Y:S02]  /*0660*/  IMAD.WIDE R8, R9, 0x4, R6 ;  /* 0x0000000409087825 */ /* 0x000fe400078e0206 */
[----:B0-----:R-:W4:Y:S02]  /*0670*/  LDG.E R6, desc[UR18][R6.64] ;  /* 0x0000001206067981 */ /* 0x001f24000c1e1900 */
[----:B---3--:R-:W-:Y:S01]  /*0680*/  IMAD.WIDE.U32 R4, R3, 0x4, R4 ;  /* 0x0000000403047825 */ /* 0x008fe200078e0004 */
[----:B------:R-:W-:Y:S01]  /*0690*/  IADD3.X R3, PT, PT, RZ, RZ, RZ, P0, !PT ;  /* 0x000000ffff037210 */ /* 0x000fe200007fe4ff */
[----:B------:R-:W3:Y:S01]  /*06a0*/  LDG.E R17, desc[UR18][R8.64] ;  /* 0x0000001208117981 */ /* 0x000ee2000c1e1900 */
[----:B--2---:R-:W-:-:S03]  /*06b0*/  LEA R2, P0, R10, UR6, 0x2 ;  /* 0x000000060a027c11 */ /* 0x004fc6000f8010ff */
[----:B------:R-:W4:Y:S01]  /*06c0*/  LDG.E R5, desc[UR18][R4.64] ;  /* 0x0000001204057981 */ /* 0x000f22000c1e1900 */
[----:B------:R-:W-:Y:S01]  /*06d0*/  LEA.HI.X R3, R10, UR7, R3, 0x2, P0 ;  /* 0x000000070a037c11 */ /* 0x000fe200080f1403 */
[----:B------:R-:W-:-:S04]  /*06e0*/  IMAD.WIDE R10, R11, 0x4, R8 ;  /* 0x000000040b0a7825 */ /* 0x000fc800078e0208 */
[----:B------:R-:W3:Y:S01]  /*06f0*/  LDG.E R16, desc[UR18][R2.64+0x4] ;  /* 0x0000041202107981 */ /* 0x000ee2000c1e1900 */
[----:B------:R-:W-:-:S03]  /*0700*/  IMAD.WIDE R14, R15, 0x4, R10 ;  /* 0x000000040f0e7825 */ /* 0x000fc600078e020a */
[----:B------:R-:W2:Y:S04]  /*0710*/  LDG.E R19, desc[UR18][R10.64] ;  /* 0x000000120a137981 */ /* 0x000ea8000c1e1900 */
[----:B------:R-:W2:Y:S04]  /*0720*/  LDG.E R18, desc[UR18][R2.64+0x8] ;  /* 0x0000081202127981 */ /* 0x000ea8000c1e1900 */
[----:B------:R-:W5:Y:S04]  /*0730*/  LDG.E R20, desc[UR18][R2.64+0xc] ;  /* 0x00000c1202147981 */ /* 0x000f68000c1e1900 */
[----:B------:R-:W5:Y:S01]  /*0740*/  LDG.E R14, desc[UR18][R14.64] ;  /* 0x000000120e0e7981 */ /* 0x000f62000c1e1900 */
[----:B------:R-:W-:Y:S01]  /*0750*/  UIADD3 UR4, UPT, UPT, UR4, 0x4, URZ ;  /* 0x0000000404047890 */ /* 0x000fe2000fffe0ff */
[----:B----4-:R-:W-:-:S04]  /*0760*/  FFMA R5, R5, R6, R12 ;  /* 0x0000000605057223 */ /* 0x010fc8000000000c */
[----:B---3--:R-:W-:-:S04]  /*0770*/  FFMA R5, R16, R17, R5 ;  /* 0x0000001110057223 */ /* 0x008fc80000000005 */
[----:B--2---:R-:W-:-:S04]  /*0780*/  FFMA R5, R18, R19, R5 ;  /* 0x0000001312057223 */ /* 0x004fc80000000005 */
[----:B-----5:R-:W-:-:S07]  /*0790*/  FFMA R12, R20, R14, R5 ;  /* 0x0000000e140c7223 */ /* 0x020fce0000000005 */
.L_x_8:
[----:B------:R-:W-:Y:S05]  /*07a0*/  BRA.U !UP1, `(.L_x_7) ;  /* 0x0000000109a87547 */ /* 0x000fea000b800000 */
[----:B------:R-:W-:Y:S01]  /*07b0*/  UISETP.NE.AND UP0, UPT, UR5, 0x1, UPT ;  /* 0x000000010500788c */ /* 0x000fe2000bf05270 */
[----:B------:R-:W-:Y:S01]  /*07c0*/  MOV R7, UR4 ;  /* 0x0000000400077c02 */ /* 0x000fe20008000f00 */
[----:B------:R-:W-:Y:S02]  /*07d0*/  ULOP3.LUT UR5, UR20, 0x1, URZ, 0xc0, !UPT ;  /* 0x0000000114057892 */ /* 0x000fe4000f8ec0ff */
[----:B------:R-:W-:Y:S02]  /*07e0*/  MOV R15, UR20 ;  /* 0x00000014000f7c02 */ /* 0x000fe40008000f00 */
[----:B------:R-:W-:Y:S01]  /*07f0*/  UISETP.NE.U32.AND UP1, UPT, UR5, 0x1, UPT ;  /* 0x000000010500788c */ /* 0x000fe2000bf25070 */
[----:B------:R-:W-:-:S04]  /*0800*/  PLOP3.LUT P1, PT, PT, PT, UP0, 0x80, 0x8 ;  /* 0x000000000008781c */ /* 0x000fc80003f2f008 */
[----:B------:R-:W1:Y:S01]  /*0810*/  @UP0 LDCU.128 UR8, c[0x0][0x380] ;  /* 0x00007000ff0807ac */ /* 0x000e620008000c00 */
[----:B------:R-:W-:Y:S01]  /*0820*/  PLOP3.LUT P0, PT, PT, PT, UP1, 0x80, 0x8 ;  /* 0x000000000008781c */ /* 0x000fe20003f0f018 */
[----:B------:R-:W2:Y:S04]  /*0830*/  @UP0 LDCU.64 UR6, c[0x0][0x380] ;  /* 0x00007000ff0607ac */ /* 0x000ea80008000a00 */
[----:B------:R-:W3:Y:S03]  /*0840*/  @!UP1 LDCU.128 UR12, c[0x0][0x380] ;  /* 0x00007000ff0c97ac */ /* 0x000ee60008000c00 */
[C---:B------:R-:W-:Y:S02]  /*0850*/  @P1 IADD3 R3, PT, PT, R13.reuse, UR4, RZ ;  /* 0x000000040d031c10 */ /* 0x040fe4000fffe0ff */
[----:B------:R-:W-:Y:S01]  /*0860*/  @P1 IADD3 R6, P2, PT, R13, UR4, RZ ;  /* 0x000000040d061c10 */ /* 0x000fe2000ff5e0ff */
[----:B------:R-:W-:Y:S01]  /*0870*/  @UP0 UIADD3 UR4, UPT, UPT, UR4, 0x2, URZ ;  /* 0x0000000204040890 */ /* 0x000fe2000fffe0ff */
[----:B-1----:R-:W-:Y:S01]  /*0880*/  MOV R11, UR9 ;  /* 0x00000009000b7c02 */ /* 0x002fe20008000f00 */
[----:B------:R-:W-:Y:S01]  /*0890*/  IMAD.U32 R10, RZ, RZ, UR8 ;  /* 0x00000008ff0a7e24 */ /* 0x000fe2000f8e00ff */
[----:B------:R-:W-:-:S02]  /*08a0*/  MOV R4, UR10 ;  /* 0x0000000a00047c02 */ /* 0x000fc40008000f00 */
[----:B------:R-:W-:Y:S01]  /*08b0*/  MOV R5, UR11 ;  /* 0x0000000b00057c02 */ /* 0x000fe20008000f00 */
[----:B------:R-:W-:-:S04]  /*08c0*/  @P1 IMAD.WIDE.U32 R10, R3, 0x4, R10 ;  /* 0x00000004030a1825 */ /* 0x000fc800078e000a */
[----:B------:R-:W-:Y:S01]  /*08d0*/  @P1 IMAD R3, R7, UR20, R0 ;  /* 0x0000001407031c24 */ /* 0x000fe2000f8e0200 */
[----:B------:R-:W-:Y:S01]  /*08e0*/  @P1 IADD3.X R7, PT, PT, RZ, RZ, RZ, P2, !PT ;  /* 0x000000ffff071210 */ /* 0x000fe200017fe4ff */
[----:B------:R-:W-:Y:S01]  /*08f0*/  IMAD.U32 R19, RZ, RZ, UR4 ;  /* 0x00000004ff137e24 */ /* 0x000fe2000f8e00ff */
[C---:B--2---:R-:W-:Y:S01]  /*0900*/  @P1 LEA R2, P2, R6.reuse, UR6, 0x2 ;  /* 0x0000000606021c11 */ /* 0x044fe2000f8410ff */
[----:B------:R-:W-:Y:S01]  /*0910*/  @P1 IMAD.WIDE R4, R3, 0x4, R4 ;  /* 0x0000000403041825 */ /* 0x000fe200078e0204 */
[----:B------:R-:W-:Y:S01]  /*0920*/  @!P0 IADD3 R17, PT, PT, R13, UR4, RZ ;  /* 0x000000040d118c10 */ /* 0x000fe2000fffe0ff */
[----:B0-----:R-:W2:Y:S01]  /*0930*/  @P1 LDG.E R11, desc[UR18][R10.64] ;  /* 0x000000120a0b1981 */ /* 0x001ea2000c1e1900 */
[----:B------:R-:W-:Y:S01]  /*0940*/  @P1 LEA.HI.X R3, R6, UR7, R7, 0x2, P2 ;  /* 0x0000000706031c11 */ /* 0x000fe200090f1407 */
[----:B------:R-:W-:Y:S01]  /*0950*/  @!P0 IMAD R19, R19, UR20, R0 ;  /* 0x0000001413138c24 */ /* 0x000fe2000f8e0200 */
[----:B---3--:R-:W-:Y:S01]  /*0960*/  MOV R6, UR12 ;  /* 0x0000000c00067c02 */ /* 0x008fe20008000f00 */
[----:B------:R-:W-:Y:S01]  /*0970*/  @P1 IMAD.WIDE R14, R15, 0x4, R4 ;  /* 0x000000040f0e1825 */ /* 0x000fe200078e0204 */
[----:B------:R-:W-:Y:S01]  /*0980*/  MOV R7, UR13 ;  /* 0x0000000d00077c02 */ /* 0x000fe20008000f00 */
[----:B------:R-:W2:Y:S01]  /*0990*/  @P1 LDG.E R4, desc[UR18][R4.64] ;  /* 0x0000001204041981 */ /* 0x000ea2000c1e1900 */
[----:B------:R-:W-:-:S02]  /*09a0*/  MOV R8, UR14 ;  /* 0x0000000e00087c02 */ /* 0x000fc40008000f00 */
[----:B------:R-:W-:Y:S01]  /*09b0*/  MOV R9, UR15 ;  /* 0x0000000f00097c02 */ /* 0x000fe20008000f00 */
[----:B------:R-:W-:Y:S01]  /*09c0*/  @!P0 IMAD.WIDE.U32 R6, R17, 0x4, R6 ;  /* 0x0000000411068825 */ /* 0x000fe200078e0006 */
[----:B------:R-:W3:Y:S03]  /*09d0*/  @P1 LDG.E R14, desc[UR18][R14.64] ;  /* 0x000000120e0e1981 */ /* 0x000ee6000c1e1900 */
[----:B------:R-:W-:Y:S01]  /*09e0*/  @!P0 IMAD.WIDE R8, R19, 0x4, R8 ;  /* 0x0000000413088825 */ /* 0x000fe200078e0208 */
[----:B------:R-:W3:Y:S04]  /*09f0*/  @P1 LDG.E R2, desc[UR18][R2.64+0x4] ;  /* 0x0000041202021981 */ /* 0x000ee8000c1e1900 */
[----:B------:R-:W4:Y:S04]  /*0a00*/  @!P0 LDG.E R7, desc[UR18][R6.64] ;  /* 0x0000001206078981 */ /* 0x000f28000c1e1900 */
[----:B------:R-:W4:Y:S01]  /*0a10*/  @!P0 LDG.E R8, desc[UR18][R8.64] ;  /* 0x0000001208088981 */ /* 0x000f22000c1e1900 */
[----:B--2---:R-:W-:-:S04]  /*0a20*/  @P1 FFMA R11, R11, R4, R12 ;  /* 0x000000040b0b1223 */ /* 0x004fc8000000000c */
[----:B---3--:R-:W-:-:S04]  /*0a30*/  @P1 FFMA R12, R2, R14, R11 ;  /* 0x0000000e020c1223 */ /* 0x008fc8000000000b */
[----:B----4-:R-:W-:-:S07]  /*0a40*/  @!P0 FFMA R12, R7, R8, R12 ;  /* 0x00000008070c8223 */ /* 0x010fce000000000c */
.L_x_7:
[----:B------:R-:W1:Y:S01]  /*0a50*/  LDC.64 R2, c[0x0][0x390] ;  /* 0x0000e400ff027b82 */ /* 0x000e620000000a00 */
[----:B------:R-:W-:-:S05]  /*0a60*/  IADD3 R13, PT, PT, R0, R13, RZ ;  /* 0x0000000d000d7210 */ /* 0x000fca0007ffe0ff */
[----:B-1----:R-:W-:-:S05]  /*0a70*/  IMAD.WIDE R2, R13, 0x4, R2 ;  /* 0x000000040d027825 */ /* 0x002fca00078e0202 */
[----:B0-----:R-:W-:Y:S01]  /*0a80*/  STG.E desc[UR18][R2.64], R12 ;  /* 0x0000000c02007986 */ /* 0x001fe2000c101912 */
[----:B------:R-:W-:Y:S05]  /*0a90*/  EXIT ;  /* 0x000000000000794d */ /* 0x000fea0003800000 */
.L_x_9:
        /* <DEDUP_REMOVED lines=14> */
.L_x_11:


//--------------------- .nv.shared._Z14matrixMulTiledPfS_S_i --------------------------
	.section	.nv.shared._Z14matrixMulTiledPfS_S_i,"aw",@nobits
	.sectionflags	@""
	.align	4
.nv.shared._Z14matrixMulTiledPfS_S_i:
	.zero		3072


//--------------------- .nv.shared.reserved.0     --------------------------
	.section	.nv.shared.reserved.0,"aw",@nobits
	.weak		__nv_reservedSMEM_offset_0_alias
	.size		__nv_reservedSMEM_offset_0_alias, 0, 64
	.other		__nv_reservedSMEM_offset_0_alias,@"STO_CUDA_RESERVED_SHARED STV_DEFAULT"
__nv_reservedSMEM_offset_0_alias:
	.zero		0
	.zero		64


//--------------------- .nv.constant0._Z14matrixMulTiledPfS_S_i --------------------------
	.section	.nv.constant0._Z14matrixMulTiledPfS_S_i,"a",@progbits
	.sectionflags	@""
	.align	4
.nv.constant0._Z14matrixMulTiledPfS_S_i:
	.zero		924


//--------------------- .nv.constant0._Z20matrixMulTraditionalPfS_S_i --------------------------
	.section	.nv.constant0._Z20matrixMulTraditionalPfS_S_i,"a",@progbits
	.sectionflags	@""
	.align	4
.nv.constant0._Z20matrixMulTraditionalPfS_S_i:
	.zero		924


//--------------------- SYMBOLS --------------------------

	.type		.nv.reservedSmem.offset0,@object
	.size		.nv.reservedSmem.offset0,0x4
	.type		.nv.reservedSmem.cap,@object
	.size		.nv.reservedSmem.cap,0x4
